//
// Generated by NVIDIA NVVM Compiler
//
// Compiler Build ID: CL-36424714
// Cuda compilation tools, release 13.0, V13.0.88
// Based on NVVM 20.0.0
//

.version 9.0
.target sm_100
.address_size 64

	// .globl	_Z13scalarProdGPUPfS_S_ii
// _ZZ13scalarProdGPUPfS_S_iiE11accumResult has been demoted
// _ZZ28GPT35scalarProdCUDAOptimizedPfS_S_iiE8shared_A has been demoted
// _ZZ28GPT35scalarProdCUDAOptimizedPfS_S_iiE8shared_B has been demoted

.visible .entry _Z13scalarProdGPUPfS_S_ii(
	.param .u64 .ptr .align 1 _Z13scalarProdGPUPfS_S_ii_param_0,
	.param .u64 .ptr .align 1 _Z13scalarProdGPUPfS_S_ii_param_1,
	.param .u64 .ptr .align 1 _Z13scalarProdGPUPfS_S_ii_param_2,
	.param .u32 _Z13scalarProdGPUPfS_S_ii_param_3,
	.param .u32 _Z13scalarProdGPUPfS_S_ii_param_4
)
{
	.reg .pred 	%p<34>;
	.reg .b32 	%r<118>;
	.reg .b32 	%f<147>;
	.reg .b64 	%rd<24>;
	// demoted variable
	.shared .align 4 .b8 _ZZ13scalarProdGPUPfS_S_iiE11accumResult[4096];
	ld.param.u64 	%rd8, [_Z13scalarProdGPUPfS_S_ii_param_1];
	ld.param.u64 	%rd9, [_Z13scalarProdGPUPfS_S_ii_param_2];
	ld.param.u32 	%r51, [_Z13scalarProdGPUPfS_S_ii_param_3];
	ld.param.u32 	%r52, [_Z13scalarProdGPUPfS_S_ii_param_4];
	cvta.to.global.u64 	%rd1, %rd9;
	cvta.to.global.u64 	%rd2, %rd8;
	mov.u32 	%r1, %ctaid.x;
	setp.ge.s32 	%p1, %r1, %r51;
	@%p1 bra 	$L__BB0_50;
	mov.u32 	%r2, %tid.x;
	mov.u32 	%r3, %ntid.x;
	mov.u32 	%r4, %nctaid.x;
	add.s64 	%rd3, %rd2, 32768;
	add.s64 	%rd4, %rd1, 32768;
	mov.b32 	%r100, 0;
	mov.u32 	%r101, %r1;
$L__BB0_2:
	mad.lo.s32 	%r55, %r100, %r4, %r1;
	shl.b32 	%r56, %r55, 8;
	shr.s32 	%r57, %r56, 8;
	shl.b32 	%r58, %r52, 8;
	shr.s32 	%r59, %r58, 8;
	mul.lo.s32 	%r7, %r59, %r57;
	add.s32 	%r8, %r52, %r7;
	mov.b32 	%r102, 0;
	mov.u32 	%r103, %r2;
$L__BB0_3:
	mad.lo.s32 	%r12, %r3, %r102, %r7;
	add.s32 	%r106, %r12, %r2;
	add.s32 	%r60, %r106, 1024;
	max.s32 	%r11, %r60, %r8;
	not.b32 	%r61, %r2;
	sub.s32 	%r62, %r61, %r12;
	add.s32 	%r13, %r11, %r62;
	shr.u32 	%r63, %r13, 10;
	add.s32 	%r14, %r63, 1;
	setp.ge.s32 	%p2, %r103, %r52;
	mov.f32 	%f146, 0f00000000;
	@%p2 bra 	$L__BB0_17;
	setp.lt.u32 	%p3, %r13, 15360;
	mov.f32 	%f146, 0f00000000;
	@%p3 bra 	$L__BB0_7;
	add.s32 	%r65, %r61, %r11;
	sub.s32 	%r66, %r65, %r12;
	shr.u32 	%r67, %r66, 10;
	add.s32 	%r68, %r67, 1;
	and.b32  	%r69, %r68, 8388592;
	neg.s32 	%r104, %r69;
	mov.f32 	%f146, 0f00000000;
$L__BB0_6:
	.pragma "nounroll";
	mul.wide.s32 	%rd10, %r106, 4;
	add.s64 	%rd11, %rd3, %rd10;
	add.s64 	%rd12, %rd4, %rd10;
	ld.global.f32 	%f19, [%rd11+-32768];
	ld.global.f32 	%f20, [%rd12+-32768];
	fma.rn.f32 	%f21, %f19, %f20, %f146;
	ld.global.f32 	%f22, [%rd11+-28672];
	ld.global.f32 	%f23, [%rd12+-28672];
	fma.rn.f32 	%f24, %f22, %f23, %f21;
	ld.global.f32 	%f25, [%rd11+-24576];
	ld.global.f32 	%f26, [%rd12+-24576];
	fma.rn.f32 	%f27, %f25, %f26, %f24;
	ld.global.f32 	%f28, [%rd11+-20480];
	ld.global.f32 	%f29, [%rd12+-20480];
	fma.rn.f32 	%f30, %f28, %f29, %f27;
	ld.global.f32 	%f31, [%rd11+-16384];
	ld.global.f32 	%f32, [%rd12+-16384];
	fma.rn.f32 	%f33, %f31, %f32, %f30;
	ld.global.f32 	%f34, [%rd11+-12288];
	ld.global.f32 	%f35, [%rd12+-12288];
	fma.rn.f32 	%f36, %f34, %f35, %f33;
	ld.global.f32 	%f37, [%rd11+-8192];
	ld.global.f32 	%f38, [%rd12+-8192];
	fma.rn.f32 	%f39, %f37, %f38, %f36;
	ld.global.f32 	%f40, [%rd11+-4096];
	ld.global.f32 	%f41, [%rd12+-4096];
	fma.rn.f32 	%f42, %f40, %f41, %f39;
	ld.global.f32 	%f43, [%rd11];
	ld.global.f32 	%f44, [%rd12];
	fma.rn.f32 	%f45, %f43, %f44, %f42;
	ld.global.f32 	%f46, [%rd11+4096];
	ld.global.f32 	%f47, [%rd12+4096];
	fma.rn.f32 	%f48, %f46, %f47, %f45;
	ld.global.f32 	%f49, [%rd11+8192];
	ld.global.f32 	%f50, [%rd12+8192];
	fma.rn.f32 	%f51, %f49, %f50, %f48;
	ld.global.f32 	%f52, [%rd11+12288];
	ld.global.f32 	%f53, [%rd12+12288];
	fma.rn.f32 	%f54, %f52, %f53, %f51;
	ld.global.f32 	%f55, [%rd11+16384];
	ld.global.f32 	%f56, [%rd12+16384];
	fma.rn.f32 	%f57, %f55, %f56, %f54;
	ld.global.f32 	%f58, [%rd11+20480];
	ld.global.f32 	%f59, [%rd12+20480];
	fma.rn.f32 	%f60, %f58, %f59, %f57;
	ld.global.f32 	%f61, [%rd11+24576];
	ld.global.f32 	%f62, [%rd12+24576];
	fma.rn.f32 	%f63, %f61, %f62, %f60;
	ld.global.f32 	%f64, [%rd11+28672];
	ld.global.f32 	%f65, [%rd12+28672];
	fma.rn.f32 	%f146, %f64, %f65, %f63;
	add.s32 	%r106, %r106, 16384;
	add.s32 	%r104, %r104, 16;
	setp.ne.s32 	%p4, %r104, 0;
	@%p4 bra 	$L__BB0_6;
$L__BB0_7:
	and.b32  	%r22, %r14, 15;
	setp.eq.s32 	%p5, %r22, 0;
	@%p5 bra 	$L__BB0_17;
	setp.lt.u32 	%p6, %r22, 8;
	@%p6 bra 	$L__BB0_10;
	mul.wide.s32 	%rd13, %r106, 4;
	add.s64 	%rd14, %rd2, %rd13;
	ld.global.f32 	%f67, [%rd14];
	add.s64 	%rd15, %rd1, %rd13;
	ld.global.f32 	%f68, [%rd15];
	fma.rn.f32 	%f69, %f67, %f68, %f146;
	ld.global.f32 	%f70, [%rd14+4096];
	ld.global.f32 	%f71, [%rd15+4096];
	fma.rn.f32 	%f72, %f70, %f71, %f69;
	ld.global.f32 	%f73, [%rd14+8192];
	ld.global.f32 	%f74, [%rd15+8192];
	fma.rn.f32 	%f75, %f73, %f74, %f72;
	ld.global.f32 	%f76, [%rd14+12288];
	ld.global.f32 	%f77, [%rd15+12288];
	fma.rn.f32 	%f78, %f76, %f77, %f75;
	ld.global.f32 	%f79, [%rd14+16384];
	ld.global.f32 	%f80, [%rd15+16384];
	fma.rn.f32 	%f81, %f79, %f80, %f78;
	ld.global.f32 	%f82, [%rd14+20480];
	ld.global.f32 	%f83, [%rd15+20480];
	fma.rn.f32 	%f84, %f82, %f83, %f81;
	ld.global.f32 	%f85, [%rd14+24576];
	ld.global.f32 	%f86, [%rd15+24576];
	fma.rn.f32 	%f87, %f85, %f86, %f84;
	ld.global.f32 	%f88, [%rd14+28672];
	ld.global.f32 	%f89, [%rd15+28672];
	fma.rn.f32 	%f146, %f88, %f89, %f87;
	add.s32 	%r106, %r106, 8192;
$L__BB0_10:
	and.b32  	%r25, %r14, 7;
	setp.eq.s32 	%p7, %r25, 0;
	@%p7 bra 	$L__BB0_17;
	and.b32  	%r26, %r14, 3;
	setp.lt.u32 	%p8, %r25, 4;
	@%p8 bra 	$L__BB0_13;
	mul.wide.s32 	%rd16, %r106, 4;
	add.s64 	%rd17, %rd2, %rd16;
	ld.global.f32 	%f91, [%rd17];
	add.s64 	%rd18, %rd1, %rd16;
	ld.global.f32 	%f92, [%rd18];
	fma.rn.f32 	%f93, %f91, %f92, %f146;
	ld.global.f32 	%f94, [%rd17+4096];
	ld.global.f32 	%f95, [%rd18+4096];
	fma.rn.f32 	%f96, %f94, %f95, %f93;
	ld.global.f32 	%f97, [%rd17+8192];
	ld.global.f32 	%f98, [%rd18+8192];
	fma.rn.f32 	%f99, %f97, %f98, %f96;
	ld.global.f32 	%f100, [%rd17+12288];
	ld.global.f32 	%f101, [%rd18+12288];
	fma.rn.f32 	%f146, %f100, %f101, %f99;
	add.s32 	%r106, %r106, 4096;
$L__BB0_13:
	setp.eq.s32 	%p9, %r26, 0;
	@%p9 bra 	$L__BB0_17;
	mul.wide.s32 	%rd19, %r106, 4;
	add.s64 	%rd5, %rd2, %rd19;
	ld.global.f32 	%f102, [%rd5];
	add.s64 	%rd6, %rd1, %rd19;
	ld.global.f32 	%f103, [%rd6];
	fma.rn.f32 	%f146, %f102, %f103, %f146;
	setp.eq.s32 	%p10, %r26, 1;
	@%p10 bra 	$L__BB0_17;
	ld.global.f32 	%f104, [%rd5+4096];
	ld.global.f32 	%f105, [%rd6+4096];
	fma.rn.f32 	%f146, %f104, %f105, %f146;
	setp.eq.s32 	%p11, %r26, 2;
	@%p11 bra 	$L__BB0_17;
	ld.global.f32 	%f106, [%rd5+8192];
	ld.global.f32 	%f107, [%rd6+8192];
	fma.rn.f32 	%f146, %f106, %f107, %f146;
$L__BB0_17:
	shl.b32 	%r70, %r103, 2;
	mov.u32 	%r71, _ZZ13scalarProdGPUPfS_S_iiE11accumResult;
	add.s32 	%r72, %r71, %r70;
	st.shared.f32 	[%r72], %f146;
	add.s32 	%r103, %r103, %r3;
	setp.lt.u32 	%p12, %r103, 1024;
	add.s32 	%r102, %r102, 1;
	@%p12 bra 	$L__BB0_3;
	setp.gt.u32 	%p13, %r2, 511;
	barrier.sync 	0;
	@%p13 bra 	$L__BB0_21;
	mov.u32 	%r109, %r2;
$L__BB0_20:
	shl.b32 	%r73, %r109, 2;
	add.s32 	%r75, %r71, %r73;
	ld.shared.f32 	%f108, [%r75+2048];
	ld.shared.f32 	%f109, [%r75];
	add.f32 	%f110, %f108, %f109;
	st.shared.f32 	[%r75], %f110;
	add.s32 	%r109, %r109, %r3;
	setp.lt.u32 	%p14, %r109, 512;
	@%p14 bra 	$L__BB0_20;
$L__BB0_21:
	setp.gt.u32 	%p15, %r2, 255;
	barrier.sync 	0;
	@%p15 bra 	$L__BB0_24;
	mov.u32 	%r110, %r2;
$L__BB0_23:
	shl.b32 	%r76, %r110, 2;
	add.s32 	%r78, %r71, %r76;
	ld.shared.f32 	%f111, [%r78+1024];
	ld.shared.f32 	%f112, [%r78];
	add.f32 	%f113, %f111, %f112;
	st.shared.f32 	[%r78], %f113;
	add.s32 	%r110, %r110, %r3;
	setp.lt.u32 	%p16, %r110, 256;
	@%p16 bra 	$L__BB0_23;
$L__BB0_24:
	setp.gt.u32 	%p17, %r2, 127;
	barrier.sync 	0;
	@%p17 bra 	$L__BB0_27;
	mov.u32 	%r111, %r2;
$L__BB0_26:
	shl.b32 	%r79, %r111, 2;
	add.s32 	%r81, %r71, %r79;
	ld.shared.f32 	%f114, [%r81+512];
	ld.shared.f32 	%f115, [%r81];
	add.f32 	%f116, %f114, %f115;
	st.shared.f32 	[%r81], %f116;
	add.s32 	%r111, %r111, %r3;
	setp.lt.u32 	%p18, %r111, 128;
	@%p18 bra 	$L__BB0_26;
$L__BB0_27:
	setp.gt.u32 	%p19, %r2, 63;
	barrier.sync 	0;
	@%p19 bra 	$L__BB0_30;
	mov.u32 	%r112, %r2;
$L__BB0_29:
	shl.b32 	%r82, %r112, 2;
	add.s32 	%r84, %r71, %r82;
	ld.shared.f32 	%f117, [%r84+256];
	ld.shared.f32 	%f118, [%r84];
	add.f32 	%f119, %f117, %f118;
	st.shared.f32 	[%r84], %f119;
	add.s32 	%r112, %r112, %r3;
	setp.lt.u32 	%p20, %r112, 64;
	@%p20 bra 	$L__BB0_29;
$L__BB0_30:
	setp.gt.u32 	%p21, %r2, 31;
	barrier.sync 	0;
	@%p21 bra 	$L__BB0_33;
	mov.u32 	%r113, %r2;
$L__BB0_32:
	shl.b32 	%r85, %r113, 2;
	add.s32 	%r87, %r71, %r85;
	ld.shared.f32 	%f120, [%r87+128];
	ld.shared.f32 	%f121, [%r87];
	add.f32 	%f122, %f120, %f121;
	st.shared.f32 	[%r87], %f122;
	add.s32 	%r113, %r113, %r3;
	setp.lt.u32 	%p22, %r113, 32;
	@%p22 bra 	$L__BB0_32;
$L__BB0_33:
	setp.gt.u32 	%p23, %r2, 15;
	barrier.sync 	0;
	@%p23 bra 	$L__BB0_36;
	mov.u32 	%r114, %r2;
$L__BB0_35:
	shl.b32 	%r88, %r114, 2;
	add.s32 	%r90, %r71, %r88;
	ld.shared.f32 	%f123, [%r90+64];
	ld.shared.f32 	%f124, [%r90];
	add.f32 	%f125, %f123, %f124;
	st.shared.f32 	[%r90], %f125;
	add.s32 	%r114, %r114, %r3;
	setp.lt.u32 	%p24, %r114, 16;
	@%p24 bra 	$L__BB0_35;
$L__BB0_36:
	setp.gt.u32 	%p25, %r2, 7;
	barrier.sync 	0;
	@%p25 bra 	$L__BB0_39;
	mov.u32 	%r115, %r2;
$L__BB0_38:
	shl.b32 	%r91, %r115, 2;
	add.s32 	%r93, %r71, %r91;
	ld.shared.f32 	%f126, [%r93+32];
	ld.shared.f32 	%f127, [%r93];
	add.f32 	%f128, %f126, %f127;
	st.shared.f32 	[%r93], %f128;
	add.s32 	%r115, %r115, %r3;
	setp.lt.u32 	%p26, %r115, 8;
	@%p26 bra 	$L__BB0_38;
$L__BB0_39:
	setp.gt.u32 	%p27, %r2, 3;
	barrier.sync 	0;
	@%p27 bra 	$L__BB0_42;
	mov.u32 	%r116, %r2;
$L__BB0_41:
	shl.b32 	%r94, %r116, 2;
	add.s32 	%r96, %r71, %r94;
	ld.shared.f32 	%f129, [%r96+16];
	ld.shared.f32 	%f130, [%r96];
	add.f32 	%f131, %f129, %f130;
	st.shared.f32 	[%r96], %f131;
	add.s32 	%r116, %r116, %r3;
	setp.lt.u32 	%p28, %r116, 4;
	@%p28 bra 	$L__BB0_41;
$L__BB0_42:
	setp.gt.u32 	%p29, %r2, 1;
	barrier.sync 	0;
	@%p29 bra 	$L__BB0_45;
	mov.u32 	%r117, %r2;
$L__BB0_44:
	shl.b32 	%r97, %r117, 2;
	add.s32 	%r99, %r71, %r97;
	ld.shared.f32 	%f132, [%r99+8];
	ld.shared.f32 	%f133, [%r99];
	add.f32 	%f134, %f132, %f133;
	st.shared.f32 	[%r99], %f134;
	add.s32 	%r117, %r117, %r3;
	setp.lt.u32 	%p30, %r117, 2;
	@%p30 bra 	$L__BB0_44;
$L__BB0_45:
	setp.ne.s32 	%p31, %r2, 0;
	barrier.sync 	0;
	@%p31 bra 	$L__BB0_47;
	ld.shared.f32 	%f135, [_ZZ13scalarProdGPUPfS_S_iiE11accumResult+4];
	ld.shared.f32 	%f136, [_ZZ13scalarProdGPUPfS_S_iiE11accumResult];
	add.f32 	%f137, %f135, %f136;
	st.shared.f32 	[_ZZ13scalarProdGPUPfS_S_iiE11accumResult], %f137;
$L__BB0_47:
	setp.ne.s32 	%p32, %r2, 0;
	barrier.sync 	0;
	@%p32 bra 	$L__BB0_49;
	ld.param.u64 	%rd23, [_Z13scalarProdGPUPfS_S_ii_param_0];
	ld.shared.f32 	%f138, [_ZZ13scalarProdGPUPfS_S_iiE11accumResult];
	cvta.to.global.u64 	%rd20, %rd23;
	mul.wide.s32 	%rd21, %r101, 4;
	add.s64 	%rd22, %rd20, %rd21;
	st.global.f32 	[%rd22], %f138;
$L__BB0_49:
	add.s32 	%r101, %r101, %r4;
	setp.lt.s32 	%p33, %r101, %r51;
	add.s32 	%r100, %r100, 1;
	@%p33 bra 	$L__BB0_2;
$L__BB0_50:
	ret;

}
	// .globl	_Z17GPT4scalarProdGPUPfS_S_ii
.visible .entry _Z17GPT4scalarProdGPUPfS_S_ii(
	.param .u64 .ptr .align 1 _Z17GPT4scalarProdGPUPfS_S_ii_param_0,
	.param .u64 .ptr .align 1 _Z17GPT4scalarProdGPUPfS_S_ii_param_1,
	.param .u64 .ptr .align 1 _Z17GPT4scalarProdGPUPfS_S_ii_param_2,
	.param .u32 _Z17GPT4scalarProdGPUPfS_S_ii_param_3,
	.param .u32 _Z17GPT4scalarProdGPUPfS_S_ii_param_4
)
{
	.reg .pred 	%p<11>;
	.reg .b32 	%r<39>;
	.reg .b32 	%f<92>;
	.reg .b64 	%rd<23>;
	.reg .b64 	%fd<82>;

	ld.param.u64 	%rd5, [_Z17GPT4scalarProdGPUPfS_S_ii_param_0];
	ld.param.u64 	%rd6, [_Z17GPT4scalarProdGPUPfS_S_ii_param_1];
	ld.param.u64 	%rd7, [_Z17GPT4scalarProdGPUPfS_S_ii_param_2];
	ld.param.u32 	%r23, [_Z17GPT4scalarProdGPUPfS_S_ii_param_3];
	ld.param.u32 	%r22, [_Z17GPT4scalarProdGPUPfS_S_ii_param_4];
	cvta.to.global.u64 	%rd1, %rd7;
	cvta.to.global.u64 	%rd2, %rd6;
	mov.u32 	%r24, %ctaid.x;
	mov.u32 	%r25, %ntid.x;
	mov.u32 	%r26, %tid.x;
	mad.lo.s32 	%r1, %r24, %r25, %r26;
	setp.ge.s32 	%p1, %r1, %r23;
	@%p1 bra 	$L__BB1_16;
	mul.lo.s32 	%r34, %r22, %r1;
	setp.lt.s32 	%p2, %r22, 1;
	mov.f32 	%f91, 0f00000000;
	@%p2 bra 	$L__BB1_15;
	add.s32 	%r27, %r34, 1;
	add.s32 	%r28, %r34, %r22;
	max.s32 	%r29, %r28, %r27;
	sub.s32 	%r3, %r29, %r34;
	and.b32  	%r4, %r3, 15;
	sub.s32 	%r30, %r34, %r29;
	setp.gt.u32 	%p3, %r30, -16;
	mov.f64 	%fd81, 0d0000000000000000;
	@%p3 bra 	$L__BB1_5;
	and.b32  	%r31, %r3, -16;
	neg.s32 	%r32, %r31;
	add.s64 	%rd3, %rd2, 32;
	add.s64 	%rd4, %rd1, 32;
	mov.f64 	%fd81, 0d0000000000000000;
$L__BB1_4:
	.pragma "nounroll";
	mul.wide.s32 	%rd8, %r34, 4;
	add.s64 	%rd9, %rd3, %rd8;
	add.s64 	%rd10, %rd4, %rd8;
	ld.global.f32 	%f4, [%rd9+-32];
	ld.global.f32 	%f5, [%rd10+-32];
	mul.f32 	%f6, %f4, %f5;
	cvt.f64.f32 	%fd17, %f6;
	add.f64 	%fd18, %fd81, %fd17;
	ld.global.f32 	%f7, [%rd9+-28];
	ld.global.f32 	%f8, [%rd10+-28];
	mul.f32 	%f9, %f7, %f8;
	cvt.f64.f32 	%fd19, %f9;
	add.f64 	%fd20, %fd18, %fd19;
	ld.global.f32 	%f10, [%rd9+-24];
	ld.global.f32 	%f11, [%rd10+-24];
	mul.f32 	%f12, %f10, %f11;
	cvt.f64.f32 	%fd21, %f12;
	add.f64 	%fd22, %fd20, %fd21;
	ld.global.f32 	%f13, [%rd9+-20];
	ld.global.f32 	%f14, [%rd10+-20];
	mul.f32 	%f15, %f13, %f14;
	cvt.f64.f32 	%fd23, %f15;
	add.f64 	%fd24, %fd22, %fd23;
	ld.global.f32 	%f16, [%rd9+-16];
	ld.global.f32 	%f17, [%rd10+-16];
	mul.f32 	%f18, %f16, %f17;
	cvt.f64.f32 	%fd25, %f18;
	add.f64 	%fd26, %fd24, %fd25;
	ld.global.f32 	%f19, [%rd9+-12];
	ld.global.f32 	%f20, [%rd10+-12];
	mul.f32 	%f21, %f19, %f20;
	cvt.f64.f32 	%fd27, %f21;
	add.f64 	%fd28, %fd26, %fd27;
	ld.global.f32 	%f22, [%rd9+-8];
	ld.global.f32 	%f23, [%rd10+-8];
	mul.f32 	%f24, %f22, %f23;
	cvt.f64.f32 	%fd29, %f24;
	add.f64 	%fd30, %fd28, %fd29;
	ld.global.f32 	%f25, [%rd9+-4];
	ld.global.f32 	%f26, [%rd10+-4];
	mul.f32 	%f27, %f25, %f26;
	cvt.f64.f32 	%fd31, %f27;
	add.f64 	%fd32, %fd30, %fd31;
	ld.global.f32 	%f28, [%rd9];
	ld.global.f32 	%f29, [%rd10];
	mul.f32 	%f30, %f28, %f29;
	cvt.f64.f32 	%fd33, %f30;
	add.f64 	%fd34, %fd32, %fd33;
	ld.global.f32 	%f31, [%rd9+4];
	ld.global.f32 	%f32, [%rd10+4];
	mul.f32 	%f33, %f31, %f32;
	cvt.f64.f32 	%fd35, %f33;
	add.f64 	%fd36, %fd34, %fd35;
	ld.global.f32 	%f34, [%rd9+8];
	ld.global.f32 	%f35, [%rd10+8];
	mul.f32 	%f36, %f34, %f35;
	cvt.f64.f32 	%fd37, %f36;
	add.f64 	%fd38, %fd36, %fd37;
	ld.global.f32 	%f37, [%rd9+12];
	ld.global.f32 	%f38, [%rd10+12];
	mul.f32 	%f39, %f37, %f38;
	cvt.f64.f32 	%fd39, %f39;
	add.f64 	%fd40, %fd38, %fd39;
	ld.global.f32 	%f40, [%rd9+16];
	ld.global.f32 	%f41, [%rd10+16];
	mul.f32 	%f42, %f40, %f41;
	cvt.f64.f32 	%fd41, %f42;
	add.f64 	%fd42, %fd40, %fd41;
	ld.global.f32 	%f43, [%rd9+20];
	ld.global.f32 	%f44, [%rd10+20];
	mul.f32 	%f45, %f43, %f44;
	cvt.f64.f32 	%fd43, %f45;
	add.f64 	%fd44, %fd42, %fd43;
	ld.global.f32 	%f46, [%rd9+24];
	ld.global.f32 	%f47, [%rd10+24];
	mul.f32 	%f48, %f46, %f47;
	cvt.f64.f32 	%fd45, %f48;
	add.f64 	%fd46, %fd44, %fd45;
	ld.global.f32 	%f49, [%rd9+28];
	ld.global.f32 	%f50, [%rd10+28];
	mul.f32 	%f51, %f49, %f50;
	cvt.f64.f32 	%fd47, %f51;
	add.f64 	%fd81, %fd46, %fd47;
	add.s32 	%r34, %r34, 16;
	add.s32 	%r32, %r32, 16;
	setp.ne.s32 	%p4, %r32, 0;
	@%p4 bra 	$L__BB1_4;
$L__BB1_5:
	setp.eq.s32 	%p5, %r4, 0;
	@%p5 bra 	$L__BB1_14;
	and.b32  	%r11, %r3, 7;
	setp.lt.u32 	%p6, %r4, 8;
	@%p6 bra 	$L__BB1_8;
	mul.wide.s32 	%rd11, %r34, 4;
	add.s64 	%rd12, %rd2, %rd11;
	ld.global.f32 	%f52, [%rd12];
	add.s64 	%rd13, %rd1, %rd11;
	ld.global.f32 	%f53, [%rd13];
	mul.f32 	%f54, %f52, %f53;
	cvt.f64.f32 	%fd49, %f54;
	add.f64 	%fd50, %fd81, %fd49;
	ld.global.f32 	%f55, [%rd12+4];
	ld.global.f32 	%f56, [%rd13+4];
	mul.f32 	%f57, %f55, %f56;
	cvt.f64.f32 	%fd51, %f57;
	add.f64 	%fd52, %fd50, %fd51;
	ld.global.f32 	%f58, [%rd12+8];
	ld.global.f32 	%f59, [%rd13+8];
	mul.f32 	%f60, %f58, %f59;
	cvt.f64.f32 	%fd53, %f60;
	add.f64 	%fd54, %fd52, %fd53;
	ld.global.f32 	%f61, [%rd12+12];
	ld.global.f32 	%f62, [%rd13+12];
	mul.f32 	%f63, %f61, %f62;
	cvt.f64.f32 	%fd55, %f63;
	add.f64 	%fd56, %fd54, %fd55;
	ld.global.f32 	%f64, [%rd12+16];
	ld.global.f32 	%f65, [%rd13+16];
	mul.f32 	%f66, %f64, %f65;
	cvt.f64.f32 	%fd57, %f66;
	add.f64 	%fd58, %fd56, %fd57;
	ld.global.f32 	%f67, [%rd12+20];
	ld.global.f32 	%f68, [%rd13+20];
	mul.f32 	%f69, %f67, %f68;
	cvt.f64.f32 	%fd59, %f69;
	add.f64 	%fd60, %fd58, %fd59;
	ld.global.f32 	%f70, [%rd12+24];
	ld.global.f32 	%f71, [%rd13+24];
	mul.f32 	%f72, %f70, %f71;
	cvt.f64.f32 	%fd61, %f72;
	add.f64 	%fd62, %fd60, %fd61;
	ld.global.f32 	%f73, [%rd12+28];
	ld.global.f32 	%f74, [%rd13+28];
	mul.f32 	%f75, %f73, %f74;
	cvt.f64.f32 	%fd63, %f75;
	add.f64 	%fd81, %fd62, %fd63;
	add.s32 	%r34, %r34, 8;
$L__BB1_8:
	setp.eq.s32 	%p7, %r11, 0;
	@%p7 bra 	$L__BB1_14;
	and.b32  	%r14, %r3, 3;
	setp.lt.u32 	%p8, %r11, 4;
	@%p8 bra 	$L__BB1_11;
	mul.wide.s32 	%rd14, %r34, 4;
	add.s64 	%rd15, %rd2, %rd14;
	ld.global.f32 	%f76, [%rd15];
	add.s64 	%rd16, %rd1, %rd14;
	ld.global.f32 	%f77, [%rd16];
	mul.f32 	%f78, %f76, %f77;
	cvt.f64.f32 	%fd65, %f78;
	add.f64 	%fd66, %fd81, %fd65;
	ld.global.f32 	%f79, [%rd15+4];
	ld.global.f32 	%f80, [%rd16+4];
	mul.f32 	%f81, %f79, %f80;
	cvt.f64.f32 	%fd67, %f81;
	add.f64 	%fd68, %fd66, %fd67;
	ld.global.f32 	%f82, [%rd15+8];
	ld.global.f32 	%f83, [%rd16+8];
	mul.f32 	%f84, %f82, %f83;
	cvt.f64.f32 	%fd69, %f84;
	add.f64 	%fd70, %fd68, %fd69;
	ld.global.f32 	%f85, [%rd15+12];
	ld.global.f32 	%f86, [%rd16+12];
	mul.f32 	%f87, %f85, %f86;
	cvt.f64.f32 	%fd71, %f87;
	add.f64 	%fd81, %fd70, %fd71;
	add.s32 	%r34, %r34, 4;
$L__BB1_11:
	setp.eq.s32 	%p9, %r14, 0;
	@%p9 bra 	$L__BB1_14;
	neg.s32 	%r37, %r14;
$L__BB1_13:
	.pragma "nounroll";
	mul.wide.s32 	%rd17, %r34, 4;
	add.s64 	%rd18, %rd1, %rd17;
	add.s64 	%rd19, %rd2, %rd17;
	ld.global.f32 	%f88, [%rd19];
	ld.global.f32 	%f89, [%rd18];
	mul.f32 	%f90, %f88, %f89;
	cvt.f64.f32 	%fd72, %f90;
	add.f64 	%fd81, %fd81, %fd72;
	add.s32 	%r34, %r34, 1;
	add.s32 	%r37, %r37, 1;
	setp.ne.s32 	%p10, %r37, 0;
	@%p10 bra 	$L__BB1_13;
$L__BB1_14:
	cvt.rn.f32.f64 	%f91, %fd81;
$L__BB1_15:
	cvta.to.global.u64 	%rd20, %rd5;
	mul.wide.s32 	%rd21, %r1, 4;
	add.s64 	%rd22, %rd20, %rd21;
	st.global.f32 	[%rd22], %f91;
$L__BB1_16:
	ret;

}
	// .globl	_Z26GPT4scalarProdGPUOptimizedPfS_S_ii
.visible .entry _Z26GPT4scalarProdGPUOptimizedPfS_S_ii(
	.param .u64 .ptr .align 1 _Z26GPT4scalarProdGPUOptimizedPfS_S_ii_param_0,
	.param .u64 .ptr .align 1 _Z26GPT4scalarProdGPUOptimizedPfS_S_ii_param_1,
	.param .u64 .ptr .align 1 _Z26GPT4scalarProdGPUOptimizedPfS_S_ii_param_2,
	.param .u32 _Z26GPT4scalarProdGPUOptimizedPfS_S_ii_param_3,
	.param .u32 _Z26GPT4scalarProdGPUOptimizedPfS_S_ii_param_4
)
{
	.reg .pred 	%p<29>;
	.reg .b32 	%r<53>;
	.reg .b32 	%f<142>;
	.reg .b64 	%rd<18>;

	ld.param.u64 	%rd9, [_Z26GPT4scalarProdGPUOptimizedPfS_S_ii_param_0];
	ld.param.u64 	%rd10, [_Z26GPT4scalarProdGPUOptimizedPfS_S_ii_param_1];
	ld.param.u64 	%rd11, [_Z26GPT4scalarProdGPUOptimizedPfS_S_ii_param_2];
	ld.param.u32 	%r17, [_Z26GPT4scalarProdGPUOptimizedPfS_S_ii_param_3];
	ld.param.u32 	%r16, [_Z26GPT4scalarProdGPUOptimizedPfS_S_ii_param_4];
	cvta.to.global.u64 	%rd1, %rd11;
	cvta.to.global.u64 	%rd2, %rd10;
	mov.u32 	%r18, %ctaid.x;
	mov.u32 	%r19, %ntid.x;
	mov.u32 	%r20, %tid.x;
	mad.lo.s32 	%r1, %r18, %r19, %r20;
	setp.ge.s32 	%p1, %r1, %r17;
	@%p1 bra 	$L__BB2_53;
	mul.lo.s32 	%r52, %r16, %r1;
	add.s32 	%r3, %r52, %r16;
	setp.lt.s32 	%p2, %r16, 1;
	mov.f32 	%f141, 0f00000000;
	@%p2 bra 	$L__BB2_52;
	add.s32 	%r21, %r52, 4;
	max.s32 	%r22, %r3, %r21;
	not.b32 	%r23, %r52;
	add.s32 	%r4, %r22, %r23;
	shr.u32 	%r24, %r4, 2;
	add.s32 	%r5, %r24, 1;
	setp.lt.u32 	%p3, %r4, 12;
	mov.f32 	%f141, 0f00000000;
	@%p3 bra 	$L__BB2_30;
	add.s32 	%r50, %r52, 7;
	and.b32  	%r25, %r5, 2147483644;
	neg.s32 	%r49, %r25;
	mov.f32 	%f141, 0f00000000;
$L__BB2_4:
	.pragma "nounroll";
	add.s32 	%r26, %r50, -7;
	mul.wide.s32 	%rd12, %r26, 4;
	add.s64 	%rd3, %rd2, %rd12;
	ld.global.f32 	%f59, [%rd3];
	add.s64 	%rd4, %rd1, %rd12;
	ld.global.f32 	%f60, [%rd4];
	fma.rn.f32 	%f118, %f59, %f60, %f141;
	add.s32 	%r27, %r50, -6;
	setp.ge.s32 	%p4, %r27, %r3;
	@%p4 bra 	$L__BB2_6;
	ld.global.f32 	%f61, [%rd3+4];
	ld.global.f32 	%f62, [%rd4+4];
	fma.rn.f32 	%f118, %f61, %f62, %f118;
$L__BB2_6:
	add.s32 	%r28, %r50, -5;
	setp.ge.s32 	%p5, %r28, %r3;
	@%p5 bra 	$L__BB2_8;
	ld.global.f32 	%f63, [%rd3+8];
	ld.global.f32 	%f64, [%rd4+8];
	fma.rn.f32 	%f118, %f63, %f64, %f118;
$L__BB2_8:
	add.s32 	%r29, %r50, -4;
	setp.ge.s32 	%p6, %r29, %r3;
	@%p6 bra 	$L__BB2_10;
	ld.global.f32 	%f65, [%rd3+12];
	ld.global.f32 	%f66, [%rd4+12];
	fma.rn.f32 	%f118, %f65, %f66, %f118;
$L__BB2_10:
	ld.global.f32 	%f67, [%rd3+16];
	ld.global.f32 	%f68, [%rd4+16];
	fma.rn.f32 	%f121, %f67, %f68, %f118;
	add.s32 	%r30, %r50, -2;
	setp.ge.s32 	%p7, %r30, %r3;
	@%p7 bra 	$L__BB2_12;
	ld.global.f32 	%f69, [%rd3+20];
	ld.global.f32 	%f70, [%rd4+20];
	fma.rn.f32 	%f121, %f69, %f70, %f121;
$L__BB2_12:
	add.s32 	%r31, %r50, -1;
	setp.ge.s32 	%p8, %r31, %r3;
	@%p8 bra 	$L__BB2_14;
	ld.global.f32 	%f71, [%rd3+24];
	ld.global.f32 	%f72, [%rd4+24];
	fma.rn.f32 	%f121, %f71, %f72, %f121;
$L__BB2_14:
	setp.ge.s32 	%p9, %r50, %r3;
	@%p9 bra 	$L__BB2_16;
	ld.global.f32 	%f73, [%rd3+28];
	ld.global.f32 	%f74, [%rd4+28];
	fma.rn.f32 	%f121, %f73, %f74, %f121;
$L__BB2_16:
	ld.global.f32 	%f75, [%rd3+32];
	ld.global.f32 	%f76, [%rd4+32];
	fma.rn.f32 	%f124, %f75, %f76, %f121;
	add.s32 	%r32, %r50, 2;
	setp.ge.s32 	%p10, %r32, %r3;
	@%p10 bra 	$L__BB2_18;
	ld.global.f32 	%f77, [%rd3+36];
	ld.global.f32 	%f78, [%rd4+36];
	fma.rn.f32 	%f124, %f77, %f78, %f124;
$L__BB2_18:
	add.s32 	%r33, %r50, 3;
	setp.ge.s32 	%p11, %r33, %r3;
	@%p11 bra 	$L__BB2_20;
	ld.global.f32 	%f79, [%rd3+40];
	ld.global.f32 	%f80, [%rd4+40];
	fma.rn.f32 	%f124, %f79, %f80, %f124;
$L__BB2_20:
	add.s32 	%r34, %r50, 4;
	setp.ge.s32 	%p12, %r34, %r3;
	@%p12 bra 	$L__BB2_22;
	ld.global.f32 	%f81, [%rd3+44];
	ld.global.f32 	%f82, [%rd4+44];
	fma.rn.f32 	%f124, %f81, %f82, %f124;
$L__BB2_22:
	ld.global.f32 	%f83, [%rd3+48];
	ld.global.f32 	%f84, [%rd4+48];
	fma.rn.f32 	%f141, %f83, %f84, %f124;
	add.s32 	%r35, %r50, 6;
	setp.ge.s32 	%p13, %r35, %r3;
	@%p13 bra 	$L__BB2_24;
	ld.global.f32 	%f85, [%rd3+52];
	ld.global.f32 	%f86, [%rd4+52];
	fma.rn.f32 	%f141, %f85, %f86, %f141;
$L__BB2_24:
	add.s32 	%r36, %r50, 7;
	setp.ge.s32 	%p14, %r36, %r3;
	@%p14 bra 	$L__BB2_26;
	ld.global.f32 	%f87, [%rd3+56];
	ld.global.f32 	%f88, [%rd4+56];
	fma.rn.f32 	%f141, %f87, %f88, %f141;
$L__BB2_26:
	add.s32 	%r37, %r50, 8;
	setp.ge.s32 	%p15, %r37, %r3;
	@%p15 bra 	$L__BB2_28;
	ld.global.f32 	%f89, [%rd3+60];
	ld.global.f32 	%f90, [%rd4+60];
	fma.rn.f32 	%f141, %f89, %f90, %f141;
$L__BB2_28:
	add.s32 	%r50, %r50, 16;
	add.s32 	%r49, %r49, 4;
	setp.ne.s32 	%p16, %r49, 0;
	@%p16 bra 	$L__BB2_4;
	add.s32 	%r52, %r50, -7;
$L__BB2_30:
	and.b32  	%r38, %r5, 3;
	setp.eq.s32 	%p17, %r38, 0;
	@%p17 bra 	$L__BB2_52;
	setp.eq.s32 	%p18, %r38, 1;
	@%p18 bra 	$L__BB2_45;
	mul.wide.s32 	%rd13, %r52, 4;
	add.s64 	%rd5, %rd2, %rd13;
	ld.global.f32 	%f92, [%rd5];
	add.s64 	%rd6, %rd1, %rd13;
	ld.global.f32 	%f93, [%rd6];
	fma.rn.f32 	%f132, %f92, %f93, %f141;
	add.s32 	%r39, %r52, 1;
	setp.ge.s32 	%p19, %r39, %r3;
	@%p19 bra 	$L__BB2_34;
	ld.global.f32 	%f94, [%rd5+4];
	ld.global.f32 	%f95, [%rd6+4];
	fma.rn.f32 	%f132, %f94, %f95, %f132;
$L__BB2_34:
	add.s32 	%r40, %r52, 2;
	setp.ge.s32 	%p20, %r40, %r3;
	@%p20 bra 	$L__BB2_36;
	ld.global.f32 	%f96, [%rd5+8];
	ld.global.f32 	%f97, [%rd6+8];
	fma.rn.f32 	%f132, %f96, %f97, %f132;
$L__BB2_36:
	add.s32 	%r41, %r52, 3;
	setp.ge.s32 	%p21, %r41, %r3;
	@%p21 bra 	$L__BB2_38;
	ld.global.f32 	%f98, [%rd5+12];
	ld.global.f32 	%f99, [%rd6+12];
	fma.rn.f32 	%f132, %f98, %f99, %f132;
$L__BB2_38:
	ld.global.f32 	%f100, [%rd5+16];
	ld.global.f32 	%f101, [%rd6+16];
	fma.rn.f32 	%f141, %f100, %f101, %f132;
	add.s32 	%r42, %r52, 5;
	setp.ge.s32 	%p22, %r42, %r3;
	@%p22 bra 	$L__BB2_40;
	ld.global.f32 	%f102, [%rd5+20];
	ld.global.f32 	%f103, [%rd6+20];
	fma.rn.f32 	%f141, %f102, %f103, %f141;
$L__BB2_40:
	add.s32 	%r43, %r52, 6;
	setp.ge.s32 	%p23, %r43, %r3;
	@%p23 bra 	$L__BB2_42;
	ld.global.f32 	%f104, [%rd5+24];
	ld.global.f32 	%f105, [%rd6+24];
	fma.rn.f32 	%f141, %f104, %f105, %f141;
$L__BB2_42:
	add.s32 	%r44, %r52, 7;
	setp.ge.s32 	%p24, %r44, %r3;
	@%p24 bra 	$L__BB2_44;
	ld.global.f32 	%f106, [%rd5+28];
	ld.global.f32 	%f107, [%rd6+28];
	fma.rn.f32 	%f141, %f106, %f107, %f141;
$L__BB2_44:
	add.s32 	%r52, %r52, 8;
$L__BB2_45:
	and.b32  	%r45, %r4, 4;
	setp.ne.s32 	%p25, %r45, 0;
	@%p25 bra 	$L__BB2_52;
	mul.wide.s32 	%rd14, %r52, 4;
	add.s64 	%rd7, %rd2, %rd14;
	ld.global.f32 	%f108, [%rd7];
	add.s64 	%rd8, %rd1, %rd14;
	ld.global.f32 	%f109, [%rd8];
	fma.rn.f32 	%f141, %f108, %f109, %f141;
	add.s32 	%r46, %r52, 1;
	setp.ge.s32 	%p26, %r46, %r3;
	@%p26 bra 	$L__BB2_48;
	ld.global.f32 	%f110, [%rd7+4];
	ld.global.f32 	%f111, [%rd8+4];
	fma.rn.f32 	%f141, %f110, %f111, %f141;
$L__BB2_48:
	add.s32 	%r47, %r52, 2;
	setp.ge.s32 	%p27, %r47, %r3;
	@%p27 bra 	$L__BB2_50;
	ld.global.f32 	%f112, [%rd7+8];
	ld.global.f32 	%f113, [%rd8+8];
	fma.rn.f32 	%f141, %f112, %f113, %f141;
$L__BB2_50:
	add.s32 	%r48, %r52, 3;
	setp.ge.s32 	%p28, %r48, %r3;
	@%p28 bra 	$L__BB2_52;
	ld.global.f32 	%f114, [%rd7+12];
	ld.global.f32 	%f115, [%rd8+12];
	fma.rn.f32 	%f141, %f114, %f115, %f141;
$L__BB2_52:
	cvta.to.global.u64 	%rd15, %rd9;
	mul.wide.s32 	%rd16, %r1, 4;
	add.s64 	%rd17, %rd15, %rd16;
	st.global.f32 	[%rd17], %f141;
$L__BB2_53:
	ret;

}
	// .globl	_Z19GPT35scalarProdCUDAPfS_S_ii
.visible .entry _Z19GPT35scalarProdCUDAPfS_S_ii(
	.param .u64 .ptr .align 1 _Z19GPT35scalarProdCUDAPfS_S_ii_param_0,
	.param .u64 .ptr .align 1 _Z19GPT35scalarProdCUDAPfS_S_ii_param_1,
	.param .u64 .ptr .align 1 _Z19GPT35scalarProdCUDAPfS_S_ii_param_2,
	.param .u32 _Z19GPT35scalarProdCUDAPfS_S_ii_param_3,
	.param .u32 _Z19GPT35scalarProdCUDAPfS_S_ii_param_4
)
{
	.reg .pred 	%p<11>;
	.reg .b32 	%r<39>;
	.reg .b32 	%f<92>;
	.reg .b64 	%rd<23>;
	.reg .b64 	%fd<82>;

	ld.param.u64 	%rd5, [_Z19GPT35scalarProdCUDAPfS_S_ii_param_0];
	ld.param.u64 	%rd6, [_Z19GPT35scalarProdCUDAPfS_S_ii_param_1];
	ld.param.u64 	%rd7, [_Z19GPT35scalarProdCUDAPfS_S_ii_param_2];
	ld.param.u32 	%r23, [_Z19GPT35scalarProdCUDAPfS_S_ii_param_3];
	ld.param.u32 	%r22, [_Z19GPT35scalarProdCUDAPfS_S_ii_param_4];
	cvta.to.global.u64 	%rd1, %rd7;
	cvta.to.global.u64 	%rd2, %rd6;
	mov.u32 	%r24, %ctaid.x;
	mov.u32 	%r25, %ntid.x;
	mov.u32 	%r26, %tid.x;
	mad.lo.s32 	%r1, %r24, %r25, %r26;
	setp.ge.s32 	%p1, %r1, %r23;
	@%p1 bra 	$L__BB3_16;
	mul.lo.s32 	%r34, %r22, %r1;
	setp.lt.s32 	%p2, %r22, 1;
	mov.f32 	%f91, 0f00000000;
	@%p2 bra 	$L__BB3_15;
	add.s32 	%r27, %r34, 1;
	add.s32 	%r28, %r34, %r22;
	max.s32 	%r29, %r28, %r27;
	sub.s32 	%r3, %r29, %r34;
	and.b32  	%r4, %r3, 15;
	sub.s32 	%r30, %r34, %r29;
	setp.gt.u32 	%p3, %r30, -16;
	mov.f64 	%fd81, 0d0000000000000000;
	@%p3 bra 	$L__BB3_5;
	and.b32  	%r31, %r3, -16;
	neg.s32 	%r32, %r31;
	add.s64 	%rd3, %rd2, 32;
	add.s64 	%rd4, %rd1, 32;
	mov.f64 	%fd81, 0d0000000000000000;
$L__BB3_4:
	.pragma "nounroll";
	mul.wide.s32 	%rd8, %r34, 4;
	add.s64 	%rd9, %rd3, %rd8;
	add.s64 	%rd10, %rd4, %rd8;
	ld.global.f32 	%f4, [%rd9+-32];
	ld.global.f32 	%f5, [%rd10+-32];
	mul.f32 	%f6, %f4, %f5;
	cvt.f64.f32 	%fd17, %f6;
	add.f64 	%fd18, %fd81, %fd17;
	ld.global.f32 	%f7, [%rd9+-28];
	ld.global.f32 	%f8, [%rd10+-28];
	mul.f32 	%f9, %f7, %f8;
	cvt.f64.f32 	%fd19, %f9;
	add.f64 	%fd20, %fd18, %fd19;
	ld.global.f32 	%f10, [%rd9+-24];
	ld.global.f32 	%f11, [%rd10+-24];
	mul.f32 	%f12, %f10, %f11;
	cvt.f64.f32 	%fd21, %f12;
	add.f64 	%fd22, %fd20, %fd21;
	ld.global.f32 	%f13, [%rd9+-20];
	ld.global.f32 	%f14, [%rd10+-20];
	mul.f32 	%f15, %f13, %f14;
	cvt.f64.f32 	%fd23, %f15;
	add.f64 	%fd24, %fd22, %fd23;
	ld.global.f32 	%f16, [%rd9+-16];
	ld.global.f32 	%f17, [%rd10+-16];
	mul.f32 	%f18, %f16, %f17;
	cvt.f64.f32 	%fd25, %f18;
	add.f64 	%fd26, %fd24, %fd25;
	ld.global.f32 	%f19, [%rd9+-12];
	ld.global.f32 	%f20, [%rd10+-12];
	mul.f32 	%f21, %f19, %f20;
	cvt.f64.f32 	%fd27, %f21;
	add.f64 	%fd28, %fd26, %fd27;
	ld.global.f32 	%f22, [%rd9+-8];
	ld.global.f32 	%f23, [%rd10+-8];
	mul.f32 	%f24, %f22, %f23;
	cvt.f64.f32 	%fd29, %f24;
	add.f64 	%fd30, %fd28, %fd29;
	ld.global.f32 	%f25, [%rd9+-4];
	ld.global.f32 	%f26, [%rd10+-4];
	mul.f32 	%f27, %f25, %f26;
	cvt.f64.f32 	%fd31, %f27;
	add.f64 	%fd32, %fd30, %fd31;
	ld.global.f32 	%f28, [%rd9];
	ld.global.f32 	%f29, [%rd10];
	mul.f32 	%f30, %f28, %f29;
	cvt.f64.f32 	%fd33, %f30;
	add.f64 	%fd34, %fd32, %fd33;
	ld.global.f32 	%f31, [%rd9+4];
	ld.global.f32 	%f32, [%rd10+4];
	mul.f32 	%f33, %f31, %f32;
	cvt.f64.f32 	%fd35, %f33;
	add.f64 	%fd36, %fd34, %fd35;
	ld.global.f32 	%f34, [%rd9+8];
	ld.global.f32 	%f35, [%rd10+8];
	mul.f32 	%f36, %f34, %f35;
	cvt.f64.f32 	%fd37, %f36;
	add.f64 	%fd38, %fd36, %fd37;
	ld.global.f32 	%f37, [%rd9+12];
	ld.global.f32 	%f38, [%rd10+12];
	mul.f32 	%f39, %f37, %f38;
	cvt.f64.f32 	%fd39, %f39;
	add.f64 	%fd40, %fd38, %fd39;
	ld.global.f32 	%f40, [%rd9+16];
	ld.global.f32 	%f41, [%rd10+16];
	mul.f32 	%f42, %f40, %f41;
	cvt.f64.f32 	%fd41, %f42;
	add.f64 	%fd42, %fd40, %fd41;
	ld.global.f32 	%f43, [%rd9+20];
	ld.global.f32 	%f44, [%rd10+20];
	mul.f32 	%f45, %f43, %f44;
	cvt.f64.f32 	%fd43, %f45;
	add.f64 	%fd44, %fd42, %fd43;
	ld.global.f32 	%f46, [%rd9+24];
	ld.global.f32 	%f47, [%rd10+24];
	mul.f32 	%f48, %f46, %f47;
	cvt.f64.f32 	%fd45, %f48;
	add.f64 	%fd46, %fd44, %fd45;
	ld.global.f32 	%f49, [%rd9+28];
	ld.global.f32 	%f50, [%rd10+28];
	mul.f32 	%f51, %f49, %f50;
	cvt.f64.f32 	%fd47, %f51;
	add.f64 	%fd81, %fd46, %fd47;
	add.s32 	%r34, %r34, 16;
	add.s32 	%r32, %r32, 16;
	setp.ne.s32 	%p4, %r32, 0;
	@%p4 bra 	$L__BB3_4;
$L__BB3_5:
	setp.eq.s32 	%p5, %r4, 0;
	@%p5 bra 	$L__BB3_14;
	and.b32  	%r11, %r3, 7;
	setp.lt.u32 	%p6, %r4, 8;
	@%p6 bra 	$L__BB3_8;
	mul.wide.s32 	%rd11, %r34, 4;
	add.s64 	%rd12, %rd2, %rd11;
	ld.global.f32 	%f52, [%rd12];
	add.s64 	%rd13, %rd1, %rd11;
	ld.global.f32 	%f53, [%rd13];
	mul.f32 	%f54, %f52, %f53;
	cvt.f64.f32 	%fd49, %f54;
	add.f64 	%fd50, %fd81, %fd49;
	ld.global.f32 	%f55, [%rd12+4];
	ld.global.f32 	%f56, [%rd13+4];
	mul.f32 	%f57, %f55, %f56;
	cvt.f64.f32 	%fd51, %f57;
	add.f64 	%fd52, %fd50, %fd51;
	ld.global.f32 	%f58, [%rd12+8];
	ld.global.f32 	%f59, [%rd13+8];
	mul.f32 	%f60, %f58, %f59;
	cvt.f64.f32 	%fd53, %f60;
	add.f64 	%fd54, %fd52, %fd53;
	ld.global.f32 	%f61, [%rd12+12];
	ld.global.f32 	%f62, [%rd13+12];
	mul.f32 	%f63, %f61, %f62;
	cvt.f64.f32 	%fd55, %f63;
	add.f64 	%fd56, %fd54, %fd55;
	ld.global.f32 	%f64, [%rd12+16];
	ld.global.f32 	%f65, [%rd13+16];
	mul.f32 	%f66, %f64, %f65;
	cvt.f64.f32 	%fd57, %f66;
	add.f64 	%fd58, %fd56, %fd57;
	ld.global.f32 	%f67, [%rd12+20];
	ld.global.f32 	%f68, [%rd13+20];
	mul.f32 	%f69, %f67, %f68;
	cvt.f64.f32 	%fd59, %f69;
	add.f64 	%fd60, %fd58, %fd59;
	ld.global.f32 	%f70, [%rd12+24];
	ld.global.f32 	%f71, [%rd13+24];
	mul.f32 	%f72, %f70, %f71;
	cvt.f64.f32 	%fd61, %f72;
	add.f64 	%fd62, %fd60, %fd61;
	ld.global.f32 	%f73, [%rd12+28];
	ld.global.f32 	%f74, [%rd13+28];
	mul.f32 	%f75, %f73, %f74;
	cvt.f64.f32 	%fd63, %f75;
	add.f64 	%fd81, %fd62, %fd63;
	add.s32 	%r34, %r34, 8;
$L__BB3_8:
	setp.eq.s32 	%p7, %r11, 0;
	@%p7 bra 	$L__BB3_14;
	and.b32  	%r14, %r3, 3;
	setp.lt.u32 	%p8, %r11, 4;
	@%p8 bra 	$L__BB3_11;
	mul.wide.s32 	%rd14, %r34, 4;
	add.s64 	%rd15, %rd2, %rd14;
	ld.global.f32 	%f76, [%rd15];
	add.s64 	%rd16, %rd1, %rd14;
	ld.global.f32 	%f77, [%rd16];
	mul.f32 	%f78, %f76, %f77;
	cvt.f64.f32 	%fd65, %f78;
	add.f64 	%fd66, %fd81, %fd65;
	ld.global.f32 	%f79, [%rd15+4];
	ld.global.f32 	%f80, [%rd16+4];
	mul.f32 	%f81, %f79, %f80;
	cvt.f64.f32 	%fd67, %f81;
	add.f64 	%fd68, %fd66, %fd67;
	ld.global.f32 	%f82, [%rd15+8];
	ld.global.f32 	%f83, [%rd16+8];
	mul.f32 	%f84, %f82, %f83;
	cvt.f64.f32 	%fd69, %f84;
	add.f64 	%fd70, %fd68, %fd69;
	ld.global.f32 	%f85, [%rd15+12];
	ld.global.f32 	%f86, [%rd16+12];
	mul.f32 	%f87, %f85, %f86;
	cvt.f64.f32 	%fd71, %f87;
	add.f64 	%fd81, %fd70, %fd71;
	add.s32 	%r34, %r34, 4;
$L__BB3_11:
	setp.eq.s32 	%p9, %r14, 0;
	@%p9 bra 	$L__BB3_14;
	neg.s32 	%r37, %r14;
$L__BB3_13:
	.pragma "nounroll";
	mul.wide.s32 	%rd17, %r34, 4;
	add.s64 	%rd18, %rd1, %rd17;
	add.s64 	%rd19, %rd2, %rd17;
	ld.global.f32 	%f88, [%rd19];
	ld.global.f32 	%f89, [%rd18];
	mul.f32 	%f90, %f88, %f89;
	cvt.f64.f32 	%fd72, %f90;
	add.f64 	%fd81, %fd81, %fd72;
	add.s32 	%r34, %r34, 1;
	add.s32 	%r37, %r37, 1;
	setp.ne.s32 	%p10, %r37, 0;
	@%p10 bra 	$L__BB3_13;
$L__BB3_14:
	cvt.rn.f32.f64 	%f91, %fd81;
$L__BB3_15:
	cvta.to.global.u64 	%rd20, %rd5;
	mul.wide.s32 	%rd21, %r1, 4;
	add.s64 	%rd22, %rd20, %rd21;
	st.global.f32 	[%rd22], %f91;
$L__BB3_16:
	ret;

}
	// .globl	_Z28GPT35scalarProdCUDAOptimizedPfS_S_ii
.visible .entry _Z28GPT35scalarProdCUDAOptimizedPfS_S_ii(
	.param .u64 .ptr .align 1 _Z28GPT35scalarProdCUDAOptimizedPfS_S_ii_param_0,
	.param .u64 .ptr .align 1 _Z28GPT35scalarProdCUDAOptimizedPfS_S_ii_param_1,
	.param .u64 .ptr .align 1 _Z28GPT35scalarProdCUDAOptimizedPfS_S_ii_param_2,
	.param .u32 _Z28GPT35scalarProdCUDAOptimizedPfS_S_ii_param_3,
	.param .u32 _Z28GPT35scalarProdCUDAOptimizedPfS_S_ii_param_4
)
{
	.reg .pred 	%p<13>;
	.reg .b32 	%r<69>;
	.reg .b32 	%f<114>;
	.reg .b64 	%rd<12>;
	// demoted variable
	.shared .align 4 .b8 _ZZ28GPT35scalarProdCUDAOptimizedPfS_S_iiE8shared_A[4096];
	// demoted variable
	.shared .align 4 .b8 _ZZ28GPT35scalarProdCUDAOptimizedPfS_S_iiE8shared_B[4096];
	ld.param.u64 	%rd3, [_Z28GPT35scalarProdCUDAOptimizedPfS_S_ii_param_0];
	ld.param.u64 	%rd4, [_Z28GPT35scalarProdCUDAOptimizedPfS_S_ii_param_1];
	ld.param.u64 	%rd5, [_Z28GPT35scalarProdCUDAOptimizedPfS_S_ii_param_2];
	ld.param.u32 	%r32, [_Z28GPT35scalarProdCUDAOptimizedPfS_S_ii_param_3];
	ld.param.u32 	%r33, [_Z28GPT35scalarProdCUDAOptimizedPfS_S_ii_param_4];
	mov.u32 	%r34, %ctaid.x;
	mov.u32 	%r1, %ntid.x;
	mov.u32 	%r59, %tid.x;
	mad.lo.s32 	%r3, %r34, %r1, %r59;
	setp.ge.s32 	%p1, %r59, %r33;
	@%p1 bra 	$L__BB4_3;
	mul.lo.s32 	%r4, %r33, %r3;
	cvta.to.global.u64 	%rd1, %rd4;
	cvta.to.global.u64 	%rd2, %rd5;
$L__BB4_2:
	add.s32 	%r35, %r59, %r4;
	mul.wide.s32 	%rd6, %r35, 4;
	add.s64 	%rd7, %rd1, %rd6;
	ld.global.f32 	%f14, [%rd7];
	shl.b32 	%r36, %r59, 2;
	mov.u32 	%r37, _ZZ28GPT35scalarProdCUDAOptimizedPfS_S_iiE8shared_A;
	add.s32 	%r38, %r37, %r36;
	st.shared.f32 	[%r38], %f14;
	add.s64 	%rd8, %rd2, %rd6;
	ld.global.f32 	%f15, [%rd8];
	mov.u32 	%r39, _ZZ28GPT35scalarProdCUDAOptimizedPfS_S_iiE8shared_B;
	add.s32 	%r40, %r39, %r36;
	st.shared.f32 	[%r40], %f15;
	add.s32 	%r59, %r59, %r1;
	setp.lt.s32 	%p2, %r59, %r33;
	@%p2 bra 	$L__BB4_2;
$L__BB4_3:
	bar.sync 	0;
	setp.lt.s32 	%p3, %r33, 1;
	mov.f32 	%f113, 0f00000000;
	@%p3 bra 	$L__BB4_16;
	and.b32  	%r7, %r33, 15;
	setp.lt.u32 	%p4, %r33, 16;
	mov.f32 	%f113, 0f00000000;
	mov.b32 	%r64, 0;
	@%p4 bra 	$L__BB4_7;
	and.b32  	%r64, %r33, 2147483632;
	mov.u32 	%r44, _ZZ28GPT35scalarProdCUDAOptimizedPfS_S_iiE8shared_A;
	add.s32 	%r61, %r44, 32;
	mov.u32 	%r45, _ZZ28GPT35scalarProdCUDAOptimizedPfS_S_iiE8shared_B;
	add.s32 	%r60, %r45, 32;
	neg.s32 	%r62, %r64;
	mov.f32 	%f113, 0f00000000;
$L__BB4_6:
	.pragma "nounroll";
	ld.shared.f32 	%f20, [%r61+-32];
	ld.shared.f32 	%f21, [%r60+-32];
	fma.rn.f32 	%f22, %f20, %f21, %f113;
	ld.shared.f32 	%f23, [%r61+-28];
	ld.shared.f32 	%f24, [%r60+-28];
	fma.rn.f32 	%f25, %f23, %f24, %f22;
	ld.shared.f32 	%f26, [%r61+-24];
	ld.shared.f32 	%f27, [%r60+-24];
	fma.rn.f32 	%f28, %f26, %f27, %f25;
	ld.shared.f32 	%f29, [%r61+-20];
	ld.shared.f32 	%f30, [%r60+-20];
	fma.rn.f32 	%f31, %f29, %f30, %f28;
	ld.shared.f32 	%f32, [%r61+-16];
	ld.shared.f32 	%f33, [%r60+-16];
	fma.rn.f32 	%f34, %f32, %f33, %f31;
	ld.shared.f32 	%f35, [%r61+-12];
	ld.shared.f32 	%f36, [%r60+-12];
	fma.rn.f32 	%f37, %f35, %f36, %f34;
	ld.shared.f32 	%f38, [%r61+-8];
	ld.shared.f32 	%f39, [%r60+-8];
	fma.rn.f32 	%f40, %f38, %f39, %f37;
	ld.shared.f32 	%f41, [%r61+-4];
	ld.shared.f32 	%f42, [%r60+-4];
	fma.rn.f32 	%f43, %f41, %f42, %f40;
	ld.shared.f32 	%f44, [%r61];
	ld.shared.f32 	%f45, [%r60];
	fma.rn.f32 	%f46, %f44, %f45, %f43;
	ld.shared.f32 	%f47, [%r61+4];
	ld.shared.f32 	%f48, [%r60+4];
	fma.rn.f32 	%f49, %f47, %f48, %f46;
	ld.shared.f32 	%f50, [%r61+8];
	ld.shared.f32 	%f51, [%r60+8];
	fma.rn.f32 	%f52, %f50, %f51, %f49;
	ld.shared.f32 	%f53, [%r61+12];
	ld.shared.f32 	%f54, [%r60+12];
	fma.rn.f32 	%f55, %f53, %f54, %f52;
	ld.shared.f32 	%f56, [%r61+16];
	ld.shared.f32 	%f57, [%r60+16];
	fma.rn.f32 	%f58, %f56, %f57, %f55;
	ld.shared.f32 	%f59, [%r61+20];
	ld.shared.f32 	%f60, [%r60+20];
	fma.rn.f32 	%f61, %f59, %f60, %f58;
	ld.shared.f32 	%f62, [%r61+24];
	ld.shared.f32 	%f63, [%r60+24];
	fma.rn.f32 	%f64, %f62, %f63, %f61;
	ld.shared.f32 	%f65, [%r61+28];
	ld.shared.f32 	%f66, [%r60+28];
	fma.rn.f32 	%f113, %f65, %f66, %f64;
	add.s32 	%r62, %r62, 16;
	add.s32 	%r61, %r61, 64;
	add.s32 	%r60, %r60, 64;
	setp.ne.s32 	%p5, %r62, 0;
	@%p5 bra 	$L__BB4_6;
$L__BB4_7:
	setp.eq.s32 	%p6, %r7, 0;
	@%p6 bra 	$L__BB4_16;
	and.b32  	%r17, %r33, 7;
	setp.lt.u32 	%p7, %r7, 8;
	@%p7 bra 	$L__BB4_10;
	shl.b32 	%r46, %r64, 2;
	mov.u32 	%r47, _ZZ28GPT35scalarProdCUDAOptimizedPfS_S_iiE8shared_A;
	add.s32 	%r48, %r47, %r46;
	ld.shared.f32 	%f68, [%r48];
	mov.u32 	%r49, _ZZ28GPT35scalarProdCUDAOptimizedPfS_S_iiE8shared_B;
	add.s32 	%r50, %r49, %r46;
	ld.shared.f32 	%f69, [%r50];
	fma.rn.f32 	%f70, %f68, %f69, %f113;
	ld.shared.f32 	%f71, [%r48+4];
	ld.shared.f32 	%f72, [%r50+4];
	fma.rn.f32 	%f73, %f71, %f72, %f70;
	ld.shared.f32 	%f74, [%r48+8];
	ld.shared.f32 	%f75, [%r50+8];
	fma.rn.f32 	%f76, %f74, %f75, %f73;
	ld.shared.f32 	%f77, [%r48+12];
	ld.shared.f32 	%f78, [%r50+12];
	fma.rn.f32 	%f79, %f77, %f78, %f76;
	ld.shared.f32 	%f80, [%r48+16];
	ld.shared.f32 	%f81, [%r50+16];
	fma.rn.f32 	%f82, %f80, %f81, %f79;
	ld.shared.f32 	%f83, [%r48+20];
	ld.shared.f32 	%f84, [%r50+20];
	fma.rn.f32 	%f85, %f83, %f84, %f82;
	ld.shared.f32 	%f86, [%r48+24];
	ld.shared.f32 	%f87, [%r50+24];
	fma.rn.f32 	%f88, %f86, %f87, %f85;
	ld.shared.f32 	%f89, [%r48+28];
	ld.shared.f32 	%f90, [%r50+28];
	fma.rn.f32 	%f113, %f89, %f90, %f88;
	add.s32 	%r64, %r64, 8;
$L__BB4_10:
	setp.eq.s32 	%p8, %r17, 0;
	@%p8 bra 	$L__BB4_16;
	and.b32  	%r20, %r33, 3;
	setp.lt.u32 	%p9, %r17, 4;
	@%p9 bra 	$L__BB4_13;
	shl.b32 	%r51, %r64, 2;
	mov.u32 	%r52, _ZZ28GPT35scalarProdCUDAOptimizedPfS_S_iiE8shared_A;
	add.s32 	%r53, %r52, %r51;
	ld.shared.f32 	%f92, [%r53];
	mov.u32 	%r54, _ZZ28GPT35scalarProdCUDAOptimizedPfS_S_iiE8shared_B;
	add.s32 	%r55, %r54, %r51;
	ld.shared.f32 	%f93, [%r55];
	fma.rn.f32 	%f94, %f92, %f93, %f113;
	ld.shared.f32 	%f95, [%r53+4];
	ld.shared.f32 	%f96, [%r55+4];
	fma.rn.f32 	%f97, %f95, %f96, %f94;
	ld.shared.f32 	%f98, [%r53+8];
	ld.shared.f32 	%f99, [%r55+8];
	fma.rn.f32 	%f100, %f98, %f99, %f97;
	ld.shared.f32 	%f101, [%r53+12];
	ld.shared.f32 	%f102, [%r55+12];
	fma.rn.f32 	%f113, %f101, %f102, %f100;
	add.s32 	%r64, %r64, 4;
$L__BB4_13:
	setp.eq.s32 	%p10, %r20, 0;
	@%p10 bra 	$L__BB4_16;
	shl.b32 	%r56, %r64, 2;
	mov.u32 	%r57, _ZZ28GPT35scalarProdCUDAOptimizedPfS_S_iiE8shared_B;
	add.s32 	%r68, %r57, %r56;
	mov.u32 	%r58, _ZZ28GPT35scalarProdCUDAOptimizedPfS_S_iiE8shared_A;
	add.s32 	%r67, %r58, %r56;
	neg.s32 	%r66, %r20;
$L__BB4_15:
	.pragma "nounroll";
	ld.shared.f32 	%f103, [%r67];
	ld.shared.f32 	%f104, [%r68];
	fma.rn.f32 	%f113, %f103, %f104, %f113;
	add.s32 	%r68, %r68, 4;
	add.s32 	%r67, %r67, 4;
	add.s32 	%r66, %r66, 1;
	setp.ne.s32 	%p11, %r66, 0;
	@%p11 bra 	$L__BB4_15;
$L__BB4_16:
	setp.ge.s32 	%p12, %r3, %r32;
	@%p12 bra 	$L__BB4_18;
	cvta.to.global.u64 	%rd9, %rd3;
	mul.wide.s32 	%rd10, %r3, 4;
	add.s64 	%rd11, %rd9, %rd10;
	st.global.f32 	[%rd11], %f113;
$L__BB4_18:
	ret;

}
	// .globl	_Z19GeminiScalarProdGPUPfS_S_ii
.visible .entry _Z19GeminiScalarProdGPUPfS_S_ii(
	.param .u64 .ptr .align 1 _Z19GeminiScalarProdGPUPfS_S_ii_param_0,
	.param .u64 .ptr .align 1 _Z19GeminiScalarProdGPUPfS_S_ii_param_1,
	.param .u64 .ptr .align 1 _Z19GeminiScalarProdGPUPfS_S_ii_param_2,
	.param .u32 _Z19GeminiScalarProdGPUPfS_S_ii_param_3,
	.param .u32 _Z19GeminiScalarProdGPUPfS_S_ii_param_4
)
{
	.reg .pred 	%p<5>;
	.reg .b32 	%r<12>;
	.reg .b32 	%f<19>;
	.reg .b64 	%rd<21>;

	ld.param.u64 	%rd5, [_Z19GeminiScalarProdGPUPfS_S_ii_param_0];
	ld.param.u64 	%rd6, [_Z19GeminiScalarProdGPUPfS_S_ii_param_1];
	ld.param.u64 	%rd7, [_Z19GeminiScalarProdGPUPfS_S_ii_param_2];
	ld.param.u32 	%r7, [_Z19GeminiScalarProdGPUPfS_S_ii_param_3];
	ld.param.u32 	%r6, [_Z19GeminiScalarProdGPUPfS_S_ii_param_4];
	cvta.to.global.u64 	%rd1, %rd7;
	cvta.to.global.u64 	%rd2, %rd6;
	mov.u32 	%r8, %ctaid.x;
	mov.u32 	%r9, %ntid.x;
	mov.u32 	%r10, %tid.x;
	mad.lo.s32 	%r1, %r8, %r9, %r10;
	mul.lo.s32 	%r2, %r6, %r7;
	setp.ge.s32 	%p1, %r1, %r2;
	@%p1 bra 	$L__BB5_8;
	mul.wide.s32 	%rd8, %r1, 4;
	add.s64 	%rd3, %rd2, %rd8;
	ld.global.f32 	%f8, [%rd3];
	add.s64 	%rd4, %rd1, %rd8;
	ld.global.f32 	%f9, [%rd4];
	fma.rn.f32 	%f17, %f8, %f9, 0f00000000;
	add.s32 	%r3, %r6, %r1;
	setp.ge.s32 	%p2, %r3, %r2;
	@%p2 bra 	$L__BB5_3;
	mul.wide.s32 	%rd9, %r6, 4;
	add.s64 	%rd10, %rd3, %rd9;
	ld.global.f32 	%f10, [%rd10];
	add.s64 	%rd11, %rd4, %rd9;
	ld.global.f32 	%f11, [%rd11];
	fma.rn.f32 	%f17, %f10, %f11, %f17;
$L__BB5_3:
	add.s32 	%r4, %r3, %r6;
	setp.ge.s32 	%p3, %r4, %r2;
	@%p3 bra 	$L__BB5_5;
	mul.wide.s32 	%rd12, %r4, 4;
	add.s64 	%rd13, %rd2, %rd12;
	ld.global.f32 	%f12, [%rd13];
	add.s64 	%rd14, %rd1, %rd12;
	ld.global.f32 	%f13, [%rd14];
	fma.rn.f32 	%f17, %f12, %f13, %f17;
$L__BB5_5:
	add.s32 	%r5, %r4, %r6;
	setp.ge.s32 	%p4, %r5, %r2;
	@%p4 bra 	$L__BB5_7;
	mul.wide.s32 	%rd15, %r5, 4;
	add.s64 	%rd16, %rd2, %rd15;
	ld.global.f32 	%f14, [%rd16];
	add.s64 	%rd17, %rd1, %rd15;
	ld.global.f32 	%f15, [%rd17];
	fma.rn.f32 	%f17, %f14, %f15, %f17;
$L__BB5_7:
	div.s32 	%r11, %r1, %r6;
	cvta.to.global.u64 	%rd18, %rd5;
	mul.wide.s32 	%rd19, %r11, 4;
	add.s64 	%rd20, %rd18, %rd19;
	st.global.f32 	[%rd20], %f17;
$L__BB5_8:
	ret;

}


// ===== COMPILED SASS (sm_100) =====

	.target	sm_100

	.elftype	@"ET_EXEC"


//--------------------- .note.nv.tkinfo           --------------------------
	.section	.note.nv.tkinfo,"",@"SHT_NOTE"
	.sectionflags	@"SHF_NOTE_NV_TKINFO"
	.tkinfo
        /*0018*/ 	.word	0x00000002
        /*0030*/ 	.string	""
        /*0030*/ 	.string	"ptxas"
        /*0030*/ 	.string	"Cuda compilation tools, release 13.0, V13.0.88"
        /*0030*/ 	.string	"Build cuda_13.0.r13.0/compiler.36424714_0"
        /*0030*/ 	.string	"-arch sm_100 -m 64 "



//--------------------- .note.nv.cuinfo           --------------------------
	.section	.note.nv.cuinfo,"",@"SHT_NOTE"
	.sectionflags	@"SHF_NOTE_NV_CUINFO"
        /*0018*/ 	.short	0x0002
        /*001a*/ 	.short	0x0064
        /*001c*/ 	.short	0x0082
	.zero		2


//--------------------- .nv.info                  --------------------------
	.section	.nv.info,"",@"SHT_CUDA_INFO"
	.align	4


	//----- nvinfo : EIATTR_REGCOUNT
	.align		4
        /*0000*/ 	.byte	0x04, 0x2f
        /*0002*/ 	.short	(.L_1 - .L_0)
	.align		4
.L_0:
        /*0004*/ 	.word	index@(_Z13scalarProdGPUPfS_S_ii)
        /*0008*/ 	.word	0x00000020


	//----- nvinfo : EIATTR_FRAME_SIZE
	.align		4
.L_1:
        /*000c*/ 	.byte	0x04, 0x11
        /*000e*/ 	.short	(.L_3 - .L_2)
	.align		4
.L_2:
        /*0010*/ 	.word	index@(_Z13scalarProdGPUPfS_S_ii)
        /*0014*/ 	.word	0x00000000


	//----- nvinfo : EIATTR_REGCOUNT
	.align		4
.L_3:
        /*0018*/ 	.byte	0x04, 0x2f
        /*001a*/ 	.short	(.L_5 - .L_4)
	.align		4
.L_4:
        /*001c*/ 	.word	index@(_Z17GPT4scalarProdGPUPfS_S_ii)
        /*0020*/ 	.word	0x00000020


	//----- nvinfo : EIATTR_FRAME_SIZE
	.align		4
.L_5:
        /*0024*/ 	.byte	0x04, 0x11
        /*0026*/ 	.short	(.L_7 - .L_6)
	.align		4
.L_6:
        /*0028*/ 	.word	index@(_Z17GPT4scalarProdGPUPfS_S_ii)
        /*002c*/ 	.word	0x00000000


	//----- nvinfo : EIATTR_REGCOUNT
	.align		4
.L_7:
        /*0030*/ 	.byte	0x04, 0x2f
        /*0032*/ 	.short	(.L_9 - .L_8)
	.align		4
.L_8:
        /*0034*/ 	.word	index@(_Z26GPT4scalarProdGPUOptimizedPfS_S_ii)
        /*0038*/ 	.word	0x00000020


	//----- nvinfo : EIATTR_FRAME_SIZE
	.align		4
.L_9:
        /*003c*/ 	.byte	0x04, 0x11
        /*003e*/ 	.short	(.L_11 - .L_10)
	.align		4
.L_10:
        /*0040*/ 	.word	index@(_Z26GPT4scalarProdGPUOptimizedPfS_S_ii)
        /*0044*/ 	.word	0x00000000


	//----- nvinfo : EIATTR_REGCOUNT
	.align		4
.L_11:
        /*0048*/ 	.byte	0x04, 0x2f
        /*004a*/ 	.short	(.L_13 - .L_12)
	.align		4
.L_12:
        /*004c*/ 	.word	index@(_Z19GPT35scalarProdCUDAPfS_S_ii)
        /*0050*/ 	.word	0x00000020


	//----- nvinfo : EIATTR_FRAME_SIZE
	.align		4
.L_13:
        /*0054*/ 	.byte	0x04, 0x11
        /*0056*/ 	.short	(.L_15 - .L_14)
	.align		4
.L_14:
        /*0058*/ 	.word	index@(_Z19GPT35scalarProdCUDAPfS_S_ii)
        /*005c*/ 	.word	0x00000000


	//----- nvinfo : EIATTR_REGCOUNT
	.align		4
.L_15:
        /*0060*/ 	.byte	0x04, 0x2f
        /*0062*/ 	.short	(.L_17 - .L_16)
	.align		4
.L_16:
        /*0064*/ 	.word	index@(_Z28GPT35scalarProdCUDAOptimizedPfS_S_ii)
        /*0068*/ 	.word	0x0000001e


	//----- nvinfo : EIATTR_FRAME_SIZE
	.align		4
.L_17:
        /*006c*/ 	.byte	0x04, 0x11
        /*006e*/ 	.short	(.L_19 - .L_18)
	.align		4
.L_18:
        /*0070*/ 	.word	index@(_Z28GPT35scalarProdCUDAOptimizedPfS_S_ii)
        /*0074*/ 	.word	0x00000000


	//----- nvinfo : EIATTR_REGCOUNT
	.align		4
.L_19:
        /*0078*/ 	.byte	0x04, 0x2f
        /*007a*/ 	.short	(.L_21 - .L_20)
	.align		4
.L_20:
        /*007c*/ 	.word	index@(_Z19GeminiScalarProdGPUPfS_S_ii)
        /*0080*/ 	.word	0x0000001e


	//----- nvinfo : EIATTR_FRAME_SIZE
	.align		4
.L_21:
        /*0084*/ 	.byte	0x04, 0x11
        /*0086*/ 	.short	(.L_23 - .L_22)
	.align		4
.L_22:
        /*0088*/ 	.word	index@(_Z19GeminiScalarProdGPUPfS_S_ii)
        /*008c*/ 	.word	0x00000000


	//----- nvinfo : EIATTR_MIN_STACK_SIZE
	.align		4
.L_23:
        /*0090*/ 	.byte	0x04, 0x12
        /*0092*/ 	.short	(.L_25 - .L_24)
	.align		4
.L_24:
        /*0094*/ 	.word	index@(_Z19GeminiScalarProdGPUPfS_S_ii)
        /*0098*/ 	.word	0x00000000


	//----- nvinfo : EIATTR_MIN_STACK_SIZE
	.align		4
.L_25:
        /*009c*/ 	.byte	0x04, 0x12
        /*009e*/ 	.short	(.L_27 - .L_26)
	.align		4
.L_26:
        /*00a0*/ 	.word	index@(_Z28GPT35scalarProdCUDAOptimizedPfS_S_ii)
        /*00a4*/ 	.word	0x00000000


	//----- nvinfo : EIATTR_MIN_STACK_SIZE
	.align		4
.L_27:
        /*00a8*/ 	.byte	0x04, 0x12
        /*00aa*/ 	.short	(.L_29 - .L_28)
	.align		4
.L_28:
        /*00ac*/ 	.word	index@(_Z19GPT35scalarProdCUDAPfS_S_ii)
        /*00b0*/ 	.word	0x00000000


	//----- nvinfo : EIATTR_MIN_STACK_SIZE
	.align		4
.L_29:
        /*00b4*/ 	.byte	0x04, 0x12
        /*00b6*/ 	.short	(.L_31 - .L_30)
	.align		4
.L_30:
        /*00b8*/ 	.word	index@(_Z26GPT4scalarProdGPUOptimizedPfS_S_ii)
        /*00bc*/ 	.word	0x00000000


	//----- nvinfo : EIATTR_MIN_STACK_SIZE
	.align		4
.L_31:
        /*00c0*/ 	.byte	0x04, 0x12
        /*00c2*/ 	.short	(.L_33 - .L_32)
	.align		4
.L_32:
        /*00c4*/ 	.word	index@(_Z17GPT4scalarProdGPUPfS_S_ii)
        /*00c8*/ 	.word	0x00000000


	//----- nvinfo : EIATTR_MIN_STACK_SIZE
	.align		4
.L_33:
        /*00cc*/ 	.byte	0x04, 0x12
        /*00ce*/ 	.short	(.L_35 - .L_34)
	.align		4
.L_34:
        /*00d0*/ 	.word	index@(_Z13scalarProdGPUPfS_S_ii)
        /*00d4*/ 	.word	0x00000000
.L_35:


//--------------------- .nv.compat                --------------------------
	.section	.nv.compat,"",@"SHT_CUDA_COMPAT_INFO"
	.align	4
        /*0000*/ 	.byte	0x02, 0x09, 0x00, 0x00, 0x02, 0x02, 0x01, 0x00, 0x02, 0x05, 0x05, 0x00, 0x03, 0x07, 0x01, 0x01
        /*0010*/ 	.byte	0x02, 0x03, 0x00, 0x00, 0x02, 0x06, 0x01, 0x00, 0x04, 0x0b, 0x08, 0x00, 0x01, 0x00, 0x00, 0x00
        /*0020*/ 	.byte	0x00, 0x00, 0x00, 0x00


//--------------------- .nv.info._Z19GeminiScalarProdGPUPfS_S_ii --------------------------
	.section	.nv.info._Z19GeminiScalarProdGPUPfS_S_ii,"",@"SHT_CUDA_INFO"
	.sectionflags	@""
	.align	4


	//----- nvinfo : EIATTR_CUDA_API_VERSION
	.align		4
        /*0000*/ 	.byte	0x04, 0x37
        /*0002*/ 	.short	(.L_37 - .L_36)
.L_36:
        /*0004*/ 	.word	0x00000082


	//----- nvinfo : EIATTR_KPARAM_INFO
	.align		4
.L_37:
        /*0008*/ 	.byte	0x04, 0x17
        /*000a*/ 	.short	(.L_39 - .L_38)
.L_38:
        /*000c*/ 	.word	0x00000000
        /*0010*/ 	.short	0x0004
        /*0012*/ 	.short	0x001c
        /*0014*/ 	.byte	0x00, 0xf0, 0x11, 0x00


	//----- nvinfo : EIATTR_KPARAM_INFO
	.align		4
.L_39:
        /*0018*/ 	.byte	0x04, 0x17
        /*001a*/ 	.short	(.L_41 - .L_40)
.L_40:
        /*001c*/ 	.word	0x00000000
        /*0020*/ 	.short	0x0003
        /*0022*/ 	.short	0x0018
        /*0024*/ 	.byte	0x00, 0xf0, 0x11, 0x00


	//----- nvinfo : EIATTR_KPARAM_INFO
	.align		4
.L_41:
        /*0028*/ 	.byte	0x04, 0x17
        /*002a*/ 	.short	(.L_43 - .L_42)
.L_42:
        /*002c*/ 	.word	0x00000000
        /*0030*/ 	.short	0x0002
        /*0032*/ 	.short	0x0010
        /*0034*/ 	.byte	0x00, 0xf5, 0x21, 0x00


	//----- nvinfo : EIATTR_KPARAM_INFO
	.align		4
.L_43:
        /*0038*/ 	.byte	0x04, 0x17
        /*003a*/ 	.short	(.L_45 - .L_44)
.L_44:
        /*003c*/ 	.word	0x00000000
        /*0040*/ 	.short	0x0001
        /*0042*/ 	.short	0x0008
        /*0044*/ 	.byte	0x00, 0xf5, 0x21, 0x00


	//----- nvinfo : EIATTR_KPARAM_INFO
	.align		4
.L_45:
        /*0048*/ 	.byte	0x04, 0x17
        /*004a*/ 	.short	(.L_47 - .L_46)
.L_46:
        /*004c*/ 	.word	0x00000000
        /*0050*/ 	.short	0x0000
        /*0052*/ 	.short	0x0000
        /*0054*/ 	.byte	0x00, 0xf5, 0x21, 0x00


	//----- nvinfo : EIATTR_SPARSE_MMA_MASK
	.align		4
.L_47:
        /*0058*/ 	.byte	0x03, 0x50
        /*005a*/ 	.short	0x0000


	//----- nvinfo : EIATTR_MAXREG_COUNT
	.align		4
        /*005c*/ 	.byte	0x03, 0x1b
        /*005e*/ 	.short	0x00ff


	//----- nvinfo : EIATTR_MERCURY_ISA_VERSION
	.align		4
        /*0060*/ 	.byte	0x03, 0x5f
        /*0062*/ 	.short	0x0101


	//----- nvinfo : EIATTR_VRC_CTA_INIT_COUNT
	.align		4
        /*0064*/ 	.byte	0x02, 0x4a
	.zero		1
	.zero		1


	//----- nvinfo : EIATTR_EXIT_INSTR_OFFSETS
	.align		4
        /*0068*/ 	.byte	0x04, 0x1c
        /*006a*/ 	.short	(.L_49 - .L_48)


	//   ....[0]....
.L_48:
        /*006c*/ 	.word	0x00000080


	//   ....[1]....
        /*0070*/ 	.word	0x00000410


	//----- nvinfo : EIATTR_CBANK_PARAM_SIZE
	.align		4
.L_49:
        /*0074*/ 	.byte	0x03, 0x19
        /*0076*/ 	.short	0x0020


	//----- nvinfo : EIATTR_PARAM_CBANK
	.align		4
        /*0078*/ 	.byte	0x04, 0x0a
        /*007a*/ 	.short	(.L_51 - .L_50)
	.align		4
.L_50:
        /*007c*/ 	.word	index@(.nv.constant0._Z19GeminiScalarProdGPUPfS_S_ii)
        /*0080*/ 	.short	0x0380
        /*0082*/ 	.short	0x0020


	//----- nvinfo : EIATTR_SW_WAR
	.align		4
.L_51:
        /*0084*/ 	.byte	0x04, 0x36
        /*0086*/ 	.short	(.L_53 - .L_52)
.L_52:
        /*0088*/ 	.word	0x00000008
.L_53:


//--------------------- .nv.info._Z28GPT35scalarProdCUDAOptimizedPfS_S_ii --------------------------
	.section	.nv.info._Z28GPT35scalarProdCUDAOptimizedPfS_S_ii,"",@"SHT_CUDA_INFO"
	.sectionflags	@""
	.align	4


	//----- nvinfo : EIATTR_CUDA_API_VERSION
	.align		4
        /*0000*/ 	.byte	0x04, 0x37
        /*0002*/ 	.short	(.L_55 - .L_54)
.L_54:
        /*0004*/ 	.word	0x00000082


	//----- nvinfo : EIATTR_KPARAM_INFO
	.align		4
.L_55:
        /*0008*/ 	.byte	0x04, 0x17
        /*000a*/ 	.short	(.L_57 - .L_56)
.L_56:
        /*000c*/ 	.word	0x00000000
        /*0010*/ 	.short	0x0004
        /*0012*/ 	.short	0x001c
        /*0014*/ 	.byte	0x00, 0xf0, 0x11, 0x00


	//----- nvinfo : EIATTR_KPARAM_INFO
	.align		4
.L_57:
        /*0018*/ 	.byte	0x04, 0x17
        /*001a*/ 	.short	(.L_59 - .L_58)
.L_58:
        /*001c*/ 	.word	0x00000000
        /*0020*/ 	.short	0x0003
        /*0022*/ 	.short	0x0018
        /*0024*/ 	.byte	0x00, 0xf0, 0x11, 0x00


	//----- nvinfo : EIATTR_KPARAM_INFO
	.align		4
.L_59:
        /*0028*/ 	.byte	0x04, 0x17
        /*002a*/ 	.short	(.L_61 - .L_60)
.L_60:
        /*002c*/ 	.word	0x00000000
        /*0030*/ 	.short	0x0002
        /*0032*/ 	.short	0x0010
        /*0034*/ 	.byte	0x00, 0xf5, 0x21, 0x00


	//----- nvinfo : EIATTR_KPARAM_INFO
	.align		4
.L_61:
        /*0038*/ 	.byte	0x04, 0x17
        /*003a*/ 	.short	(.L_63 - .L_62)
.L_62:
        /*003c*/ 	.word	0x00000000
        /*0040*/ 	.short	0x0001
        /*0042*/ 	.short	0x0008
        /*0044*/ 	.byte	0x00, 0xf5, 0x21, 0x00


	//----- nvinfo : EIATTR_KPARAM_INFO
	.align		4
.L_63:
        /*0048*/ 	.byte	0x04, 0x17
        /*004a*/ 	.short	(.L_65 - .L_64)
.L_64:
        /*004c*/ 	.word	0x00000000
        /*0050*/ 	.short	0x0000
        /*0052*/ 	.short	0x0000
        /*0054*/ 	.byte	0x00, 0xf5, 0x21, 0x00


	//----- nvinfo : EIATTR_SPARSE_MMA_MASK
	.align		4
.L_65:
        /*0058*/ 	.byte	0x03, 0x50
        /*005a*/ 	.short	0x0000


	//----- nvinfo : EIATTR_MAXREG_COUNT
	.align		4
        /*005c*/ 	.byte	0x03, 0x1b
        /*005e*/ 	.short	0x00ff


	//----- nvinfo : EIATTR_NUM_BARRIERS
	.align		4
        /*0060*/ 	.byte	0x02, 0x4c
        /*0062*/ 	.byte	0x01
	.zero		1


	//----- nvinfo : EIATTR_MERCURY_ISA_VERSION
	.align		4
        /*0064*/ 	.byte	0x03, 0x5f
        /*0066*/ 	.short	0x0101


	//----- nvinfo : EIATTR_VRC_CTA_INIT_COUNT
	.align		4
        /*0068*/ 	.byte	0x02, 0x4a
	.zero		1
	.zero		1


	//----- nvinfo : EIATTR_EXIT_INSTR_OFFSETS
	.align		4
        /*006c*/ 	.byte	0x04, 0x1c
        /*006e*/ 	.short	(.L_67 - .L_66)


	//   ....[0]....
.L_66:
        /*0070*/ 	.word	0x000008e0


	//   ....[1]....
        /*0074*/ 	.word	0x00000920


	//----- nvinfo : EIATTR_CRS_STACK_SIZE
	.align		4
.L_67:
        /*0078*/ 	.byte	0x04, 0x1e
        /*007a*/ 	.short	(.L_69 - .L_68)
.L_68:
        /*007c*/ 	.word	0x00000000


	//----- nvinfo : EIATTR_CBANK_PARAM_SIZE
	.align		4
.L_69:
        /*0080*/ 	.byte	0x03, 0x19
        /*0082*/ 	.short	0x0020


	//----- nvinfo : EIATTR_PARAM_CBANK
	.align		4
        /*0084*/ 	.byte	0x04, 0x0a
        /*0086*/ 	.short	(.L_71 - .L_70)
	.align		4
.L_70:
        /*0088*/ 	.word	index@(.nv.constant0._Z28GPT35scalarProdCUDAOptimizedPfS_S_ii)
        /*008c*/ 	.short	0x0380
        /*008e*/ 	.short	0x0020


	//----- nvinfo : EIATTR_SW_WAR
	.align		4
.L_71:
        /*0090*/ 	.byte	0x04, 0x36
        /*0092*/ 	.short	(.L_73 - .L_72)
.L_72:
        /*0094*/ 	.word	0x00000008
.L_73:


//--------------------- .nv.info._Z19GPT35scalarProdCUDAPfS_S_ii --------------------------
	.section	.nv.info._Z19GPT35scalarProdCUDAPfS_S_ii,"",@"SHT_CUDA_INFO"
	.sectionflags	@""
	.align	4


	//----- nvinfo : EIATTR_CUDA_API_VERSION
	.align		4
        /*0000*/ 	.byte	0x04, 0x37
        /*0002*/ 	.short	(.L_75 - .L_74)
.L_74:
        /*0004*/ 	.word	0x00000082


	//----- nvinfo : EIATTR_KPARAM_INFO
	.align		4
.L_75:
        /*0008*/ 	.byte	0x04, 0x17
        /*000a*/ 	.short	(.L_77 - .L_76)
.L_76:
        /*000c*/ 	.word	0x00000000
        /*0010*/ 	.short	0x0004
        /*0012*/ 	.short	0x001c
        /*0014*/ 	.byte	0x00, 0xf0, 0x11, 0x00


	//----- nvinfo : EIATTR_KPARAM_INFO
	.align		4
.L_77:
        /*0018*/ 	.byte	0x04, 0x17
        /*001a*/ 	.short	(.L_79 - .L_78)
.L_78:
        /*001c*/ 	.word	0x00000000
        /*0020*/ 	.short	0x0003
        /*0022*/ 	.short	0x0018
        /*0024*/ 	.byte	0x00, 0xf0, 0x11, 0x00


	//----- nvinfo : EIATTR_KPARAM_INFO
	.align		4
.L_79:
        /*0028*/ 	.byte	0x04, 0x17
        /*002a*/ 	.short	(.L_81 - .L_80)
.L_80:
        /*002c*/ 	.word	0x00000000
        /*0030*/ 	.short	0x0002
        /*0032*/ 	.short	0x0010
        /*0034*/ 	.byte	0x00, 0xf5, 0x21, 0x00


	//----- nvinfo : EIATTR_KPARAM_INFO
	.align		4
.L_81:
        /*0038*/ 	.byte	0x04, 0x17
        /*003a*/ 	.short	(.L_83 - .L_82)
.L_82:
        /*003c*/ 	.word	0x00000000
        /*0040*/ 	.short	0x0001
        /*0042*/ 	.short	0x0008
        /*0044*/ 	.byte	0x00, 0xf5, 0x21, 0x00


	//----- nvinfo : EIATTR_KPARAM_INFO
	.align		4
.L_83:
        /*0048*/ 	.byte	0x04, 0x17
        /*004a*/ 	.short	(.L_85 - .L_84)
.L_84:
        /*004c*/ 	.word	0x00000000
        /*0050*/ 	.short	0x0000
        /*0052*/ 	.short	0x0000
        /*0054*/ 	.byte	0x00, 0xf5, 0x21, 0x00


	//----- nvinfo : EIATTR_SPARSE_MMA_MASK
	.align		4
.L_85:
        /*0058*/ 	.byte	0x03, 0x50
        /*005a*/ 	.short	0x0000


	//----- nvinfo : EIATTR_MAXREG_COUNT
	.align		4
        /*005c*/ 	.byte	0x03, 0x1b
        /*005e*/ 	.short	0x00ff


	//----- nvinfo : EIATTR_MERCURY_ISA_VERSION
	.align		4
        /*0060*/ 	.byte	0x03, 0x5f
        /*0062*/ 	.short	0x0101


	//----- nvinfo : EIATTR_VRC_CTA_INIT_COUNT
	.align		4
        /*0064*/ 	.byte	0x02, 0x4a
	.zero		1
	.zero		1


	//----- nvinfo : EIATTR_EXIT_INSTR_OFFSETS
	.align		4
        /*0068*/ 	.byte	0x04, 0x1c
        /*006a*/ 	.short	(.L_87 - .L_86)


	//   ....[0]....
.L_86:
        /*006c*/ 	.word	0x00000070


	//   ....[1]....
        /*0070*/ 	.word	0x00000e10


	//----- nvinfo : EIATTR_CRS_STACK_SIZE
	.align		4
.L_87:
        /*0074*/ 	.byte	0x04, 0x1e
        /*0076*/ 	.short	(.L_89 - .L_88)
.L_88:
        /*0078*/ 	.word	0x00000000


	//----- nvinfo : EIATTR_CBANK_PARAM_SIZE
	.align		4
.L_89:
        /*007c*/ 	.byte	0x03, 0x19
        /*007e*/ 	.short	0x0020


	//----- nvinfo : EIATTR_PARAM_CBANK
	.align		4
        /*0080*/ 	.byte	0x04, 0x0a
        /*0082*/ 	.short	(.L_91 - .L_90)
	.align		4
.L_90:
        /*0084*/ 	.word	index@(.nv.constant0._Z19GPT35scalarProdCUDAPfS_S_ii)
        /*0088*/ 	.short	0x0380
        /*008a*/ 	.short	0x0020


	//----- nvinfo : EIATTR_SW_WAR
	.align		4
.L_91:
        /*008c*/ 	.byte	0x04, 0x36
        /*008e*/ 	.short	(.L_93 - .L_92)
.L_92:
        /*0090*/ 	.word	0x00000008
.L_93:


//--------------------- .nv.info._Z26GPT4scalarProdGPUOptimizedPfS_S_ii --------------------------
	.section	.nv.info._Z26GPT4scalarProdGPUOptimizedPfS_S_ii,"",@"SHT_CUDA_INFO"
	.sectionflags	@""
	.align	4


	//----- nvinfo : EIATTR_CUDA_API_VERSION
	.align		4
        /*0000*/ 	.byte	0x04, 0x37
        /*0002*/ 	.short	(.L_95 - .L_94)
.L_94:
        /*0004*/ 	.word	0x00000082


	//----- nvinfo : EIATTR_KPARAM_INFO
	.align		4
.L_95:
        /*0008*/ 	.byte	0x04, 0x17
        /*000a*/ 	.short	(.L_97 - .L_96)
.L_96:
        /*000c*/ 	.word	0x00000000
        /*0010*/ 	.short	0x0004
        /*0012*/ 	.short	0x001c
        /*0014*/ 	.byte	0x00, 0xf0, 0x11, 0x00


	//----- nvinfo : EIATTR_KPARAM_INFO
	.align		4
.L_97:
        /*0018*/ 	.byte	0x04, 0x17
        /*001a*/ 	.short	(.L_99 - .L_98)
.L_98:
        /*001c*/ 	.word	0x00000000
        /*0020*/ 	.short	0x0003
        /*0022*/ 	.short	0x0018
        /*0024*/ 	.byte	0x00, 0xf0, 0x11, 0x00


	//----- nvinfo : EIATTR_KPARAM_INFO
	.align		4
.L_99:
        /*0028*/ 	.byte	0x04, 0x17
        /*002a*/ 	.short	(.L_101 - .L_100)
.L_100:
        /*002c*/ 	.word	0x00000000
        /*0030*/ 	.short	0x0002
        /*0032*/ 	.short	0x0010
        /*0034*/ 	.byte	0x00, 0xf5, 0x21, 0x00


	//----- nvinfo : EIATTR_KPARAM_INFO
	.align		4
.L_101:
        /*0038*/ 	.byte	0x04, 0x17
        /*003a*/ 	.short	(.L_103 - .L_102)
.L_102:
        /*003c*/ 	.word	0x00000000
        /*0040*/ 	.short	0x0001
        /*0042*/ 	.short	0x0008
        /*0044*/ 	.byte	0x00, 0xf5, 0x21, 0x00


	//----- nvinfo : EIATTR_KPARAM_INFO
	.align		4
.L_103:
        /*0048*/ 	.byte	0x04, 0x17
        /*004a*/ 	.short	(.L_105 - .L_104)
.L_104:
        /*004c*/ 	.word	0x00000000
        /*0050*/ 	.short	0x0000
        /*0052*/ 	.short	0x0000
        /*0054*/ 	.byte	0x00, 0xf5, 0x21, 0x00


	//----- nvinfo : EIATTR_SPARSE_MMA_MASK
	.align		4
.L_105:
        /*0058*/ 	.byte	0x03, 0x50
        /*005a*/ 	.short	0x0000


	//----- nvinfo : EIATTR_MAXREG_COUNT
	.align		4
        /*005c*/ 	.byte	0x03, 0x1b
        /*005e*/ 	.short	0x00ff


	//----- nvinfo : EIATTR_MERCURY_ISA_VERSION
	.align		4
        /*0060*/ 	.byte	0x03, 0x5f
        /*0062*/ 	.short	0x0101


	//----- nvinfo : EIATTR_VRC_CTA_INIT_COUNT
	.align		4
        /*0064*/ 	.byte	0x02, 0x4a
	.zero		1
	.zero		1


	//----- nvinfo : EIATTR_EXIT_INSTR_OFFSETS
	.align		4
        /*0068*/ 	.byte	0x04, 0x1c
        /*006a*/ 	.short	(.L_107 - .L_106)


	//   ....[0]....
.L_106:
        /*006c*/ 	.word	0x00000070


	//   ....[1]....
        /*0070*/ 	.word	0x00000bb0


	//----- nvinfo : EIATTR_CRS_STACK_SIZE
	.align		4
.L_107:
        /*0074*/ 	.byte	0x04, 0x1e
        /*0076*/ 	.short	(.L_109 - .L_108)
.L_108:
        /*0078*/ 	.word	0x00000000


	//----- nvinfo : EIATTR_CBANK_PARAM_SIZE
	.align		4
.L_109:
        /*007c*/ 	.byte	0x03, 0x19
        /*007e*/ 	.short	0x0020


	//----- nvinfo : EIATTR_PARAM_CBANK
	.align		4
        /*0080*/ 	.byte	0x04, 0x0a
        /*0082*/ 	.short	(.L_111 - .L_110)
	.align		4
.L_110:
        /*0084*/ 	.word	index@(.nv.constant0._Z26GPT4scalarProdGPUOptimizedPfS_S_ii)
        /*0088*/ 	.short	0x0380
        /*008a*/ 	.short	0x0020


	//----- nvinfo : EIATTR_SW_WAR
	.align		4
.L_111:
        /*008c*/ 	.byte	0x04, 0x36
        /*008e*/ 	.short	(.L_113 - .L_112)
.L_112:
        /*0090*/ 	.word	0x00000008
.L_113:


//--------------------- .nv.info._Z17GPT4scalarProdGPUPfS_S_ii --------------------------
	.section	.nv.info._Z17GPT4scalarProdGPUPfS_S_ii,"",@"SHT_CUDA_INFO"
	.sectionflags	@""
	.align	4


	//----- nvinfo : EIATTR_CUDA_API_VERSION
	.align		4
        /*0000*/ 	.byte	0x04, 0x37
        /*0002*/ 	.short	(.L_115 - .L_114)
.L_114:
        /*0004*/ 	.word	0x00000082


	//----- nvinfo : EIATTR_KPARAM_INFO
	.align		4
.L_115:
        /*0008*/ 	.byte	0x04, 0x17
        /*000a*/ 	.short	(.L_117 - .L_116)
.L_116:
        /*000c*/ 	.word	0x00000000
        /*0010*/ 	.short	0x0004
        /*0012*/ 	.short	0x001c
        /*0014*/ 	.byte	0x00, 0xf0, 0x11, 0x00


	//----- nvinfo : EIATTR_KPARAM_INFO
	.align		4
.L_117:
        /*0018*/ 	.byte	0x04, 0x17
        /*001a*/ 	.short	(.L_119 - .L_118)
.L_118:
        /*001c*/ 	.word	0x00000000
        /*0020*/ 	.short	0x0003
        /*0022*/ 	.short	0x0018
        /*0024*/ 	.byte	0x00, 0xf0, 0x11, 0x00


	//----- nvinfo : EIATTR_KPARAM_INFO
	.align		4
.L_119:
        /*0028*/ 	.byte	0x04, 0x17
        /*002a*/ 	.short	(.L_121 - .L_120)
.L_120:
        /*002c*/ 	.word	0x00000000
        /*0030*/ 	.short	0x0002
        /*0032*/ 	.short	0x0010
        /*0034*/ 	.byte	0x00, 0xf5, 0x21, 0x00


	//----- nvinfo : EIATTR_KPARAM_INFO
	.align		4
.L_121:
        /*0038*/ 	.byte	0x04, 0x17
        /*003a*/ 	.short	(.L_123 - .L_122)
.L_122:
        /*003c*/ 	.word	0x00000000
        /*0040*/ 	.short	0x0001
        /*0042*/ 	.short	0x0008
        /*0044*/ 	.byte	0x00, 0xf5, 0x21, 0x00


	//----- nvinfo : EIATTR_KPARAM_INFO
	.align		4
.L_123:
        /*0048*/ 	.byte	0x04, 0x17
        /*004a*/ 	.short	(.L_125 - .L_124)
.L_124:
        /*004c*/ 	.word	0x00000000
        /*0050*/ 	.short	0x0000
        /*0052*/ 	.short	0x0000
        /*0054*/ 	.byte	0x00, 0xf5, 0x21, 0x00


	//----- nvinfo : EIATTR_SPARSE_MMA_MASK
	.align		4
.L_125:
        /*0058*/ 	.byte	0x03, 0x50
        /*005a*/ 	.short	0x0000


	//----- nvinfo : EIATTR_MAXREG_COUNT
	.align		4
        /*005c*/ 	.byte	0x03, 0x1b
        /*005e*/ 	.short	0x00ff


	//----- nvinfo : EIATTR_MERCURY_ISA_VERSION
	.align		4
        /*0060*/ 	.byte	0x03, 0x5f
        /*0062*/ 	.short	0x0101


	//----- nvinfo : EIATTR_VRC_CTA_INIT_COUNT
	.align		4
        /*0064*/ 	.byte	0x02, 0x4a
	.zero		1
	.zero		1


	//----- nvinfo : EIATTR_EXIT_INSTR_OFFSETS
	.align		4
        /*0068*/ 	.byte	0x04, 0x1c
        /*006a*/ 	.short	(.L_127 - .L_126)


	//   ....[0]....
.L_126:
        /*006c*/ 	.word	0x00000070


	//   ....[1]....
        /*0070*/ 	.word	0x00000e10


	//----- nvinfo : EIATTR_CRS_STACK_SIZE
	.align		4
.L_127:
        /*0074*/ 	.byte	0x04, 0x1e
        /*0076*/ 	.short	(.L_129 - .L_128)
.L_128:
        /*0078*/ 	.word	0x00000000


	//----- nvinfo : EIATTR_CBANK_PARAM_SIZE
	.align		4
.L_129:
        /*007c*/ 	.byte	0x03, 0x19
        /*007e*/ 	.short	0x0020


	//----- nvinfo : EIATTR_PARAM_CBANK
	.align		4
        /*0080*/ 	.byte	0x04, 0x0a
        /*0082*/ 	.short	(.L_131 - .L_130)
	.align		4
.L_130:
        /*0084*/ 	.word	index@(.nv.constant0._Z17GPT4scalarProdGPUPfS_S_ii)
        /*0088*/ 	.short	0x0380
        /*008a*/ 	.short	0x0020


	//----- nvinfo : EIATTR_SW_WAR
	.align		4
.L_131:
        /*008c*/ 	.byte	0x04, 0x36
        /*008e*/ 	.short	(.L_133 - .L_132)
.L_132:
        /*0090*/ 	.word	0x00000008
.L_133:


//--------------------- .nv.info._Z13scalarProdGPUPfS_S_ii --------------------------
	.section	.nv.info._Z13scalarProdGPUPfS_S_ii,"",@"SHT_CUDA_INFO"
	.sectionflags	@""
	.align	4


	//----- nvinfo : EIATTR_CUDA_API_VERSION
	.align		4
        /*0000*/ 	.byte	0x04, 0x37
        /*0002*/ 	.short	(.L_135 - .L_134)
.L_134:
        /*0004*/ 	.word	0x00000082


	//----- nvinfo : EIATTR_KPARAM_INFO
	.align		4
.L_135:
        /*0008*/ 	.byte	0x04, 0x17
        /*000a*/ 	.short	(.L_137 - .L_136)
.L_136:
        /*000c*/ 	.word	0x00000000
        /*0010*/ 	.short	0x0004
        /*0012*/ 	.short	0x001c
        /*0014*/ 	.byte	0x00, 0xf0, 0x11, 0x00


	//----- nvinfo : EIATTR_KPARAM_INFO
	.align		4
.L_137:
        /*0018*/ 	.byte	0x04, 0x17
        /*001a*/ 	.short	(.L_139 - .L_138)
.L_138:
        /*001c*/ 	.word	0x00000000
        /*0020*/ 	.short	0x0003
        /*0022*/ 	.short	0x0018
        /*0024*/ 	.byte	0x00, 0xf0, 0x11, 0x00


	//----- nvinfo : EIATTR_KPARAM_INFO
	.align		4
.L_139:
        /*0028*/ 	.byte	0x04, 0x17
        /*002a*/ 	.short	(.L_141 - .L_140)
.L_140:
        /*002c*/ 	.word	0x00000000
        /*0030*/ 	.short	0x0002
        /*0032*/ 	.short	0x0010
        /*0034*/ 	.byte	0x00, 0xf5, 0x21, 0x00


	//----- nvinfo : EIATTR_KPARAM_INFO
	.align		4
.L_141:
        /*0038*/ 	.byte	0x04, 0x17
        /*003a*/ 	.short	(.L_143 - .L_142)
.L_142:
        /*003c*/ 	.word	0x00000000
        /*0040*/ 	.short	0x0001
        /*0042*/ 	.short	0x0008
        /*0044*/ 	.byte	0x00, 0xf5, 0x21, 0x00


	//----- nvinfo : EIATTR_KPARAM_INFO
	.align		4
.L_143:
        /*0048*/ 	.byte	0x04, 0x17
        /*004a*/ 	.short	(.L_145 - .L_144)
.L_144:
        /*004c*/ 	.word	0x00000000
        /*0050*/ 	.short	0x0000
        /*0052*/ 	.short	0x0000
        /*0054*/ 	.byte	0x00, 0xf5, 0x21, 0x00


	//----- nvinfo : EIATTR_SPARSE_MMA_MASK
	.align		4
.L_145:
        /*0058*/ 	.byte	0x03, 0x50
        /*005a*/ 	.short	0x0000


	//----- nvinfo : EIATTR_MAXREG_COUNT
	.align		4
        /*005c*/ 	.byte	0x03, 0x1b
        /*005e*/ 	.short	0x00ff


	//----- nvinfo : EIATTR_NUM_BARRIERS
	.align		4
        /*0060*/ 	.byte	0x02, 0x4c
        /*0062*/ 	.byte	0x01
	.zero		1


	//----- nvinfo : EIATTR_MERCURY_ISA_VERSION
	.align		4
        /*0064*/ 	.byte	0x03, 0x5f
        /*0066*/ 	.short	0x0101


	//----- nvinfo : EIATTR_COOP_GROUP_MASK_REGIDS
	.align		4
        /*0068*/ 	.byte	0x04, 0x29
        /*006a*/ 	.short	(.L_147 - .L_146)


	//   ....[0]....
.L_146:
        /*006c*/ 	.word	0xffffffff


	//   ....[1]....
        /*0070*/ 	.word	0xffffffff


	//   ....[2]....
        /*0074*/ 	.word	0xffffffff


	//   ....[3]....
        /*0078*/ 	.word	0xffffffff


	//   ....[4]....
        /*007c*/ 	.word	0xffffffff


	//   ....[5]....
        /*0080*/ 	.word	0xffffffff


	//   ....[6]....
        /*0084*/ 	.word	0xffffffff


	//   ....[7]....
        /*0088*/ 	.word	0xffffffff


	//   ....[8]....
        /*008c*/ 	.word	0xffffffff


	//   ....[9]....
        /*0090*/ 	.word	0xffffffff


	//   ....[10]....
        /*0094*/ 	.word	0xffffffff


	//----- nvinfo : EIATTR_COOP_GROUP_INSTR_OFFSETS
	.align		4
.L_147:
        /*0098*/ 	.byte	0x04, 0x28
        /*009a*/ 	.short	(.L_149 - .L_148)


	//   ....[0]....
.L_148:
        /*009c*/ 	.word	0x00000c40


	//   ....[1]....
        /*00a0*/ 	.word	0x00000d70


	//   ....[2]....
        /*00a4*/ 	.word	0x00000e50


	//   ....[3]....
        /*00a8*/ 	.word	0x00000f20


	//   ....[4]....
        /*00ac*/ 	.word	0x00000ff0


	//   ....[5]....
        /*00b0*/ 	.word	0x000010c0


	//   ....[6]....
        /*00b4*/ 	.word	0x00001190


	//   ....[7]....
        /*00b8*/ 	.word	0x00001260


	//   ....[8]....
        /*00bc*/ 	.word	0x00001330


	//   ....[9]....
        /*00c0*/ 	.word	0x00001410


	//   ....[10]....
        /*00c4*/ 	.word	0x00001490


	//----- nvinfo : EIATTR_VRC_CTA_INIT_COUNT
	.align		4
.L_149:
        /*00c8*/ 	.byte	0x02, 0x4a
	.zero		1
	.zero		1


	//----- nvinfo : EIATTR_EXIT_INSTR_OFFSETS
	.align		4
        /*00cc*/ 	.byte	0x04, 0x1c
        /*00ce*/ 	.short	(.L_151 - .L_150)


	//   ....[0]....
.L_150:
        /*00d0*/ 	.word	0x00000040


	//   ....[1]....
        /*00d4*/ 	.word	0x00001500


	//----- nvinfo : EIATTR_CRS_STACK_SIZE
	.align		4
.L_151:
        /*00d8*/ 	.byte	0x04, 0x1e
        /*00da*/ 	.short	(.L_153 - .L_152)
.L_152:
        /*00dc*/ 	.word	0x00000000


	//----- nvinfo : EIATTR_CBANK_PARAM_SIZE
	.align		4
.L_153:
        /*00e0*/ 	.byte	0x03, 0x19
        /*00e2*/ 	.short	0x0020


	//----- nvinfo : EIATTR_PARAM_CBANK
	.align		4
        /*00e4*/ 	.byte	0x04, 0x0a
        /*00e6*/ 	.short	(.L_155 - .L_154)
	.align		4
.L_154:
        /*00e8*/ 	.word	index@(.nv.constant0._Z13scalarProdGPUPfS_S_ii)
        /*00ec*/ 	.short	0x0380
        /*00ee*/ 	.short	0x0020


	//----- nvinfo : EIATTR_SW_WAR
	.align		4
.L_155:
        /*00f0*/ 	.byte	0x04, 0x36
        /*00f2*/ 	.short	(.L_157 - .L_156)
.L_156:
        /*00f4*/ 	.word	0x00000008
.L_157:


//--------------------- .nv.callgraph             --------------------------
	.section	.nv.callgraph,"",@"SHT_CUDA_CALLGRAPH"
	.align	4
	.sectionentsize	8
	.align		4
        /*0000*/ 	.word	0x00000000
	.align		4
        /*0004*/ 	.word	0xffffffff
	.align		4
        /*0008*/ 	.word	0x00000000
	.align		4
        /*000c*/ 	.word	0xfffffffe
	.align		4
        /*0010*/ 	.word	0x00000000
	.align		4
        /*0014*/ 	.word	0xfffffffd
	.align		4
        /*0018*/ 	.word	0x00000000
	.align		4
        /*001c*/ 	.word	0xfffffffc


//--------------------- .text._Z19GeminiScalarProdGPUPfS_S_ii --------------------------
	.section	.text._Z19GeminiScalarProdGPUPfS_S_ii,"ax",@progbits
	.align	128
        .global         _Z19GeminiScalarProdGPUPfS_S_ii
        .type           _Z19GeminiScalarProdGPUPfS_S_ii,@function
        .size           _Z19GeminiScalarProdGPUPfS_S_ii,(.L_x_84 - _Z19GeminiScalarProdGPUPfS_S_ii)
        .other          _Z19GeminiScalarProdGPUPfS_S_ii,@"STO_CUDA_ENTRY STV_DEFAULT"
_Z19GeminiScalarProdGPUPfS_S_ii:
.text._Z19GeminiScalarProdGPUPfS_S_ii:
[----:B------:R-:W-:Y:S01]  /*0000*/  LDC R1, c[0x0][0x37c] ;  /* 0x0000df00ff017b82 */ /* 0x000fe20000000800 */
[----:B------:R-:W0:Y:S07]  /*0010*/  S2R R5, SR_TID.X ;  /* 0x0000000000057919 */ /* 0x000e2e0000002100 */
[----:B------:R-:W0:Y:S08]  /*0020*/  S2UR UR4, SR_CTAID.X ;  /* 0x00000000000479c3 */ /* 0x000e300000002500 */
[----:B------:R-:W0:Y:S08]  /*0030*/  LDC R8, c[0x0][0x360] ;  /* 0x0000d800ff087b82 */ /* 0x000e300000000800 */
[----:B------:R-:W1:Y:S01]  /*0040*/  LDC.64 R2, c[0x0][0x398] ;  /* 0x0000e600ff027b82 */ /* 0x000e620000000a00 */
[----:B0-----:R-:W-:-:S02]  /*0050*/  IMAD R8, R8, UR4, R5 ;  /* 0x0000000408087c24 */ /* 0x001fc4000f8e0205 */
[----:B-1----:R-:W-:-:S05]  /*0060*/  IMAD R9, R3, R2, RZ ;  /* 0x0000000203097224 */ /* 0x002fca00078e02ff */
[----:B------:R-:W-:-:S13]  /*0070*/  ISETP.GE.AND P0, PT, R8, R9, PT ;  /* 0x000000090800720c */ /* 0x000fda0003f06270 */
[----:B------:R-:W-:Y:S05]  /*0080*/  @P0 EXIT ;  /* 0x000000000000094d */ /* 0x000fea0003800000 */
[----:B------:R-:W0:Y:S01]  /*0090*/  LDC.64 R4, c[0x0][0x388] ;  /* 0x0000e200ff047b82 */ /* 0x000e220000000a00 */
[-C--:B------:R-:W-:Y:S01]  /*00a0*/  IADD3 R0, PT, PT, R8, R3.reuse, RZ ;  /* 0x0000000308007210 */ /* 0x080fe20007ffe0ff */
[----:B------:R-:W1:Y:S03]  /*00b0*/  LDCU.64 UR4, c[0x0][0x358] ;  /* 0x00006b00ff0477ac */ /* 0x000e660008000a00 */
[C---:B------:R-:W-:Y:S02]  /*00c0*/  IADD3 R10, PT, PT, R0.reuse, R3, RZ ;  /* 0x00000003000a7210 */ /* 0x040fe40007ffe0ff */
[-C--:B------:R-:W-:Y:S01]  /*00d0*/  ISETP.GE.AND P2, PT, R0, R9.reuse, PT ;  /* 0x000000090000720c */ /* 0x080fe20003f46270 */
[----:B------:R-:W2:Y:S01]  /*00e0*/  LDC.64 R6, c[0x0][0x390] ;  /* 0x0000e400ff067b82 */ /* 0x000ea20000000a00 */
[C---:B------:R-:W-:Y:S02]  /*00f0*/  ISETP.GE.AND P1, PT, R10.reuse, R9, PT ;  /* 0x000000090a00720c */ /* 0x040fe40003f26270 */
[----:B------:R-:W-:-:S04]  /*0100*/  IADD3 R27, PT, PT, R10, R3, RZ ;  /* 0x000000030a1b7210 */ /* 0x000fc80007ffe0ff */
[----:B------:R-:W-:Y:S01]  /*0110*/  ISETP.GE.AND P0, PT, R27, R9, PT ;  /* 0x000000091b00720c */ /* 0x000fe20003f06270 */
[----:B0-----:R-:W-:-:S04]  /*0120*/  IMAD.WIDE R14, R8, 0x4, R4 ;  /* 0x00000004080e7825 */ /* 0x001fc800078e0204 */
[----:B--2---:R-:W-:Y:S01]  /*0130*/  IMAD.WIDE R16, R8, 0x4, R6 ;  /* 0x0000000408107825 */ /* 0x004fe200078e0206 */
[----:B-1----:R-:W2:Y:S03]  /*0140*/  LDG.E R0, desc[UR4][R14.64] ;  /* 0x000000040e007981 */ /* 0x002ea6000c1e1900 */
[C---:B------:R-:W-:Y:S01]  /*0150*/  @!P2 IMAD.WIDE R18, R3.reuse, 0x4, R14 ;  /* 0x000000040312a825 */ /* 0x040fe200078e020e */
[----:B------:R0:W2:Y:S03]  /*0160*/  LDG.E R9, desc[UR4][R16.64] ;  /* 0x0000000410097981 */ /* 0x0000a6000c1e1900 */
[----:B------:R-:W-:Y:S01]  /*0170*/  @!P2 IMAD.WIDE R20, R3, 0x4, R16 ;  /* 0x000000040314a825 */ /* 0x000fe200078e0210 */
[----:B------:R-:W3:Y:S03]  /*0180*/  @!P2 LDG.E R2, desc[UR4][R18.64] ;  /* 0x000000041202a981 */ /* 0x000ee6000c1e1900 */
[C---:B------:R-:W-:Y:S01]  /*0190*/  @!P1 IMAD.WIDE R22, R10.reuse, 0x4, R4 ;  /* 0x000000040a169825 */ /* 0x040fe200078e0204 */
[----:B------:R-:W3:Y:S03]  /*01a0*/  @!P2 LDG.E R13, desc[UR4][R20.64] ;  /* 0x00000004140da981 */ /* 0x000ee6000c1e1900 */
[----:B------:R-:W-:Y:S01]  /*01b0*/  @!P1 IMAD.WIDE R10, R10, 0x4, R6 ;  /* 0x000000040a0a9825 */ /* 0x000fe200078e0206 */
[----:B------:R-:W4:Y:S03]  /*01c0*/  @!P1 LDG.E R12, desc[UR4][R22.64] ;  /* 0x00000004160c9981 */ /* 0x000f26000c1e1900 */
[----:B------:R-:W-:-:S02]  /*01d0*/  @!P0 IMAD.WIDE R24, R27, 0x4, R4 ;  /* 0x000000041b188825 */ /* 0x000fc400078e0204 */
[----:B------:R1:W4:Y:S02]  /*01e0*/  @!P1 LDG.E R11, desc[UR4][R10.64] ;  /* 0x000000040a0b9981 */ /* 0x000324000c1e1900 */
[----:B------:R-:W-:Y:S02]  /*01f0*/  @!P0 IMAD.WIDE R26, R27, 0x4, R6 ;  /* 0x000000041b1a8825 */ /* 0x000fe400078e0206 */
[----:B------:R-:W5:Y:S04]  /*0200*/  @!P0 LDG.E R4, desc[UR4][R24.64] ;  /* 0x0000000418048981 */ /* 0x000f68000c1e1900 */
[----:B------:R-:W5:Y:S01]  /*0210*/  @!P0 LDG.E R5, desc[UR4][R26.64] ;  /* 0x000000041a058981 */ /* 0x000f62000c1e1900 */
[----:B0-----:R-:W-:-:S04]  /*0220*/  IABS R16, R3 ;  /* 0x0000000300107213 */ /* 0x001fc80000000000 */
[----:B------:R-:W0:Y:S08]  /*0230*/  I2F.RP R14, R16 ;  /* 0x00000010000e7306 */ /* 0x000e300000209400 */
[----:B0-----:R-:W0:Y:S02]  /*0240*/  MUFU.RCP R14, R14 ;  /* 0x0000000e000e7308 */ /* 0x001e240000001000 */
[----:B0-----:R-:W-:-:S06]  /*0250*/  IADD3 R6, PT, PT, R14, 0xffffffe, RZ ;  /* 0x0ffffffe0e067810 */ /* 0x001fcc0007ffe0ff */
[----:B------:R0:W0:Y:S01]  /*0260*/  F2I.FTZ.U32.TRUNC.NTZ R7, R6 ;  /* 0x0000000600077305 */ /* 0x000022000021f000 */
[----:B-1----:R-:W-:Y:S01]  /*0270*/  IABS R10, R8 ;  /* 0x00000008000a7213 */ /* 0x002fe20000000000 */
[----:B0-----:R-:W-:Y:S01]  /*0280*/  IMAD.MOV.U32 R6, RZ, RZ, RZ ;  /* 0x000000ffff067224 */ /* 0x001fe200078e00ff */
[----:B------:R-:W-:-:S05]  /*0290*/  IADD3 R15, PT, PT, RZ, -R7, RZ ;  /* 0x80000007ff0f7210 */ /* 0x000fca0007ffe0ff */
[----:B------:R-:W-:-:S04]  /*02a0*/  IMAD R15, R15, R16, RZ ;  /* 0x000000100f0f7224 */ /* 0x000fc800078e02ff */
[----:B------:R-:W-:Y:S01]  /*02b0*/  IMAD.HI.U32 R7, R7, R15, R6 ;  /* 0x0000000f07077227 */ /* 0x000fe200078e0006 */
[----:B------:R-:W-:-:S05]  /*02c0*/  MOV R15, R10 ;  /* 0x0000000a000f7202 */ /* 0x000fca0000000f00 */
[----:B------:R-:W-:-:S05]  /*02d0*/  IMAD.HI.U32 R10, R7, R15, RZ ;  /* 0x0000000f070a7227 */ /* 0x000fca00078e00ff */
[----:B------:R-:W-:-:S05]  /*02e0*/  IADD3 R7, PT, PT, -R10, RZ, RZ ;  /* 0x000000ff0a077210 */ /* 0x000fca0007ffe1ff */
[----:B------:R-:W-:-:S05]  /*02f0*/  IMAD R7, R16, R7, R15 ;  /* 0x0000000710077224 */ /* 0x000fca00078e020f */
[----:B------:R-:W-:Y:S02]  /*0300*/  ISETP.GT.U32.AND P5, PT, R16, R7, PT ;  /* 0x000000071000720c */ /* 0x000fe40003fa4070 */
[----:B------:R-:W-:-:S11]  /*0310*/  LOP3.LUT R8, R8, R3, RZ, 0x3c, !PT ;  /* 0x0000000308087212 */ /* 0x000fd600078e3cff */
[----:B------:R-:W-:-:S05]  /*0320*/  @!P5 IMAD.IADD R7, R7, 0x1, -R16 ;  /* 0x000000010707d824 */ /* 0x000fca00078e0a10 */
[----:B------:R-:W-:Y:S02]  /*0330*/  ISETP.GE.U32.AND P3, PT, R7, R16, PT ;  /* 0x000000100700720c */ /* 0x000fe40003f66070 */
[----:B------:R-:W0:Y:S01]  /*0340*/  LDC.64 R6, c[0x0][0x380] ;  /* 0x0000e000ff067b82 */ /* 0x000e220000000a00 */
[----:B------:R-:W-:Y:S02]  /*0350*/  ISETP.GE.AND P4, PT, R8, RZ, PT ;  /* 0x000000ff0800720c */ /* 0x000fe40003f86270 */
[----:B------:R-:W-:Y:S02]  /*0360*/  @!P5 IADD3 R10, PT, PT, R10, 0x1, RZ ;  /* 0x000000010a0ad810 */ /* 0x000fe40007ffe0ff */
[----:B------:R-:W-:-:S06]  /*0370*/  ISETP.NE.AND P5, PT, R3, RZ, PT ;  /* 0x000000ff0300720c */ /* 0x000fcc0003fa5270 */
[----:B------:R-:W-:-:S04]  /*0380*/  @P3 IADD3 R10, PT, PT, R10, 0x1, RZ ;  /* 0x000000010a0a3810 */ /* 0x000fc80007ffe0ff */
[----:B------:R-:W-:-:S03]  /*0390*/  @!P4 IADD3 R10, PT, PT, -R10, RZ, RZ ;  /* 0x000000ff0a0ac210 */ /* 0x000fc60007ffe1ff */
[----:B------:R-:W-:Y:S01]  /*03a0*/  @!P5 LOP3.LUT R10, RZ, R3, RZ, 0x33, !PT ;  /* 0x00000003ff0ad212 */ /* 0x000fe200078e33ff */
[----:B--2---:R-:W-:-:S04]  /*03b0*/  FFMA R9, R0, R9, RZ ;  /* 0x0000000900097223 */ /* 0x004fc800000000ff */
[----:B---3--:R-:W-:Y:S01]  /*03c0*/  @!P2 FFMA R9, R2, R13, R9 ;  /* 0x0000000d0209a223 */ /* 0x008fe20000000009 */
[----:B0-----:R-:W-:-:S04]  /*03d0*/  IMAD.WIDE R2, R10, 0x4, R6 ;  /* 0x000000040a027825 */ /* 0x001fc800078e0206 */
[----:B----4-:R-:W-:-:S04]  /*03e0*/  @!P1 FFMA R9, R12, R11, R9 ;  /* 0x0000000b0c099223 */ /* 0x010fc80000000009 */
[----:B-----5:R-:W-:-:S05]  /*03f0*/  @!P0 FFMA R9, R4, R5, R9 ;  /* 0x0000000504098223 */ /* 0x020fca0000000009 */
[----:B------:R-:W-:Y:S01]  /*0400*/  STG.E desc[UR4][R2.64], R9 ;  /* 0x0000000902007986 */ /* 0x000fe2000c101904 */
[----:B------:R-:W-:Y:S05]  /*0410*/  EXIT ;  /* 0x000000000000794d */ /* 0x000fea0003800000 */
.L_x_0:
[----:B------:R-:W-:-:S00]  /*0420*/  BRA `(.L_x_0) ;  /* 0xfffffffc00fc7947 */ /* 0x000fc0000383ffff */
[----:B------:R-:W-:-:S00]  /*0430*/  NOP ;  /* 0x0000000000007918 */ /* 0x000fc00000000000 */
        /* <DEDUP_REMOVED lines=12> */
.L_x_84:


//--------------------- .text._Z28GPT35scalarProdCUDAOptimizedPfS_S_ii --------------------------
	.section	.text._Z28GPT35scalarProdCUDAOptimizedPfS_S_ii,"ax",@progbits
	.align	128
        .global         _Z28GPT35scalarProdCUDAOptimizedPfS_S_ii
        .type           _Z28GPT35scalarProdCUDAOptimizedPfS_S_ii,@function
        .size           _Z28GPT35scalarProdCUDAOptimizedPfS_S_ii,(.L_x_85 - _Z28GPT35scalarProdCUDAOptimizedPfS_S_ii)
        .other          _Z28GPT35scalarProdCUDAOptimizedPfS_S_ii,@"STO_CUDA_ENTRY STV_DEFAULT"
_Z28GPT35scalarProdCUDAOptimizedPfS_S_ii:
.text._Z28GPT35scalarProdCUDAOptimizedPfS_S_ii:
[----:B------:R-:W-:Y:S01]  /*0000*/  LDC R1, c[0x0][0x37c] ;  /* 0x0000df00ff017b82 */ /* 0x000fe20000000800 */
[----:B------:R-:W0:Y:S01]  /*0010*/  S2R R11, SR_TID.X ;  /* 0x00000000000b7919 */ /* 0x000e220000002100 */
[----:B------:R-:W0:Y:S06]  /*0020*/  LDCU UR12, c[0x0][0x39c] ;  /* 0x00007380ff0c77ac */ /* 0x000e2c0008000800 */
[----:B------:R-:W1:Y:S01]  /*0030*/  S2UR UR4, SR_CTAID.X ;  /* 0x00000000000479c3 */ /* 0x000e620000002500 */
[----:B------:R-:W-:Y:S01]  /*0040*/  BSSY.RECONVERGENT B0, `(.L_x_1) ;  /* 0x0000019000007945 */ /* 0x000fe20003800200 */
[----:B------:R-:W2:Y:S06]  /*0050*/  LDCU.64 UR10, c[0x0][0x358] ;  /* 0x00006b00ff0a77ac */ /* 0x000eac0008000a00 */
[----:B------:R-:W1:Y:S01]  /*0060*/  LDC R14, c[0x0][0x360] ;  /* 0x0000d800ff0e7b82 */ /* 0x000e620000000800 */
[----:B0-----:R-:W-:Y:S01]  /*0070*/  ISETP.GE.AND P0, PT, R11, UR12, PT ;  /* 0x0000000c0b007c0c */ /* 0x001fe2000bf06270 */
[----:B-1----:R-:W-:-:S12]  /*0080*/  IMAD R0, R14, UR4, R11 ;  /* 0x000000040e007c24 */ /* 0x002fd8000f8e020b */
[----:B--2---:R-:W-:Y:S05]  /*0090*/  @P0 BRA `(.L_x_2) ;  /* 0x00000000004c0947 */ /* 0x004fea0003800000 */
[----:B------:R-:W0:Y:S01]  /*00a0*/  S2R R12, SR_CgaCtaId ;  /* 0x00000000000c7919 */ /* 0x000e220000008800 */
[----:B------:R-:W1:Y:S01]  /*00b0*/  LDC.64 R2, c[0x0][0x388] ;  /* 0x0000e200ff027b82 */ /* 0x000e620000000a00 */
[----:B------:R-:W-:-:S04]  /*00c0*/  MOV R6, 0x400 ;  /* 0x0000040000067802 */ /* 0x000fc80000000f00 */
[----:B------:R-:W-:-:S03]  /*00d0*/  IADD3 R7, PT, PT, R6, 0x1000, RZ ;  /* 0x0000100006077810 */ /* 0x000fc60007ffe0ff */
[----:B------:R-:W2:Y:S01]  /*00e0*/  LDC.64 R4, c[0x0][0x390] ;  /* 0x0000e400ff047b82 */ /* 0x000ea20000000a00 */
[C---:B0-----:R-:W-:Y:S02]  /*00f0*/  LEA R10, R12.reuse, R6, 0x18 ;  /* 0x000000060c0a7211 */ /* 0x041fe400078ec0ff */
[----:B------:R-:W-:-:S07]  /*0100*/  LEA R12, R12, R7, 0x18 ;  /* 0x000000070c0c7211 */ /* 0x000fce00078ec0ff */
.L_x_3:
[----:B------:R-:W-:-:S04]  /*0110*/  IMAD R9, R0, UR12, R11 ;  /* 0x0000000c00097c24 */ /* 0x000fc8000f8e020b */
[----:B01----:R-:W-:-:S04]  /*0120*/  IMAD.WIDE R6, R9, 0x4, R2 ;  /* 0x0000000409067825 */ /* 0x003fc800078e0202 */
[----:B--2---:R-:W-:Y:S02]  /*0130*/  IMAD.WIDE R8, R9, 0x4, R4 ;  /* 0x0000000409087825 */ /* 0x004fe400078e0204 */
[----:B------:R-:W2:Y:S04]  /*0140*/  LDG.E R6, desc[UR10][R6.64] ;  /* 0x0000000a06067981 */ /* 0x000ea8000c1e1900 */
[----:B------:R-:W3:Y:S01]  /*0150*/  LDG.E R8, desc[UR10][R8.64] ;  /* 0x0000000a08087981 */ /* 0x000ee2000c1e1900 */
[C---:B------:R-:W-:Y:S02]  /*0160*/  LEA R13, R11.reuse, R10, 0x2 ;  /* 0x0000000a0b0d7211 */ /* 0x040fe400078e10ff */
[----:B------:R-:W-:Y:S02]  /*0170*/  LEA R15, R11, R12, 0x2 ;  /* 0x0000000c0b0f7211 */ /* 0x000fe400078e10ff */
[----:B------:R-:W-:-:S04]  /*0180*/  IADD3 R11, PT, PT, R14, R11, RZ ;  /* 0x0000000b0e0b7210 */ /* 0x000fc80007ffe0ff */
[----:B------:R-:W-:Y:S01]  /*0190*/  ISETP.GE.AND P0, PT, R11, UR12, PT ;  /* 0x0000000c0b007c0c */ /* 0x000fe2000bf06270 */
[----:B--2---:R0:W-:Y:S04]  /*01a0*/  STS [R13], R6 ;  /* 0x000000060d007388 */ /* 0x0041e80000000800 */
[----:B---3--:R0:W-:Y:S08]  /*01b0*/  STS [R15], R8 ;  /* 0x000000080f007388 */ /* 0x0081f00000000800 */
[----:B------:R-:W-:Y:S05]  /*01c0*/  @!P0 BRA `(.L_x_3) ;  /* 0xfffffffc00d08947 */ /* 0x000fea000383ffff */
.L_x_2:
[----:B------:R-:W-:Y:S05]  /*01d0*/  BSYNC.RECONVERGENT B0 ;  /* 0x0000000000007941 */ /* 0x000fea0003800200 */
.L_x_1:
[----:B------:R-:W-:Y:S01]  /*01e0*/  BAR.SYNC.DEFER_BLOCKING 0x0 ;  /* 0x0000000000007b1d */ /* 0x000fe20000010000 */
[----:B------:R-:W-:Y:S01]  /*01f0*/  UISETP.GE.AND UP0, UPT, UR12, 0x1, UPT ;  /* 0x000000010c00788c */ /* 0x000fe2000bf06270 */
[----:B------:R-:W-:-:S08]  /*0200*/  HFMA2 R3, -RZ, RZ, 0, 0 ;  /* 0x00000000ff037431 */ /* 0x000fd000000001ff */
[----:B------:R-:W-:Y:S05]  /*0210*/  BRA.U !UP0, `(.L_x_4) ;  /* 0x0000000508a87547 */ /* 0x000fea000b800000 */
[----:B------:R-:W-:Y:S01]  /*0220*/  UISETP.GE.U32.AND UP1, UPT, UR12, 0x10, UPT ;  /* 0x000000100c00788c */ /* 0x000fe2000bf26070 */
[----:B------:R-:W-:Y:S01]  /*0230*/  MOV R3, RZ ;  /* 0x000000ff00037202 */ /* 0x000fe20000000f00 */
[----:B------:R-:W-:Y:S01]  /*0240*/  ULOP3.LUT UR8, UR12, 0xf, URZ, 0xc0, !UPT ;  /* 0x0000000f0c087892 */ /* 0x000fe2000f8ec0ff */
[----:B------:R-:W-:-:S03]  /*0250*/  UMOV UR4, URZ ;  /* 0x000000ff00047c82 */ /* 0x000fc60008000000 */
[----:B------:R-:W-:-:S03]  /*0260*/  UISETP.NE.AND UP0, UPT, UR8, URZ, UPT ;  /* 0x000000ff0800728c */ /* 0x000fc6000bf05270 */
[----:B------:R-:W-:Y:S08]  /*0270*/  BRA.U !UP1, `(.L_x_5) ;  /* 0x00000001099c7547 */ /* 0x000ff0000b800000 */
[----:B------:R-:W1:Y:S01]  /*0280*/  S2UR UR6, SR_CgaCtaId ;  /* 0x00000000000679c3 */ /* 0x000e620000008800 */
[----:B------:R-:W-:Y:S01]  /*0290*/  UMOV UR5, 0x400 ;  /* 0x0000040000057882 */ /* 0x000fe20000000000 */
[----:B------:R-:W-:Y:S01]  /*02a0*/  ULOP3.LUT UR4, UR12, 0x7ffffff0, URZ, 0xc0, !UPT ;  /* 0x7ffffff00c047892 */ /* 0x000fe2000f8ec0ff */
[----:B------:R-:W-:Y:S01]  /*02b0*/  MOV R3, RZ ;  /* 0x000000ff00037202 */ /* 0x000fe20000000f00 */
[----:B------:R-:W-:Y:S02]  /*02c0*/  UIADD3 UR7, UPT, UPT, UR5, 0x1000, URZ ;  /* 0x0000100005077890 */ /* 0x000fe4000fffe0ff */
[----:B-1----:R-:W-:Y:S02]  /*02d0*/  ULEA UR5, UR6, UR5, 0x18 ;  /* 0x0000000506057291 */ /* 0x002fe4000f8ec0ff */
[----:B------:R-:W-:Y:S02]  /*02e0*/  ULEA UR6, UR6, UR7, 0x18 ;  /* 0x0000000706067291 */ /* 0x000fe4000f8ec0ff */
[----:B------:R-:W-:-:S02]  /*02f0*/  UIADD3 UR7, UPT, UPT, -UR4, URZ, URZ ;  /* 0x000000ff04077290 */ /* 0x000fc4000fffe1ff */
[----:B------:R-:W-:Y:S02]  /*0300*/  UIADD3 UR5, UPT, UPT, UR5, 0x20, URZ ;  /* 0x0000002005057890 */ /* 0x000fe4000fffe0ff */
[----:B------:R-:W-:-:S12]  /*0310*/  UIADD3 UR6, UPT, UPT, UR6, 0x20, URZ ;  /* 0x0000002006067890 */ /* 0x000fd8000fffe0ff */
.L_x_6:
[----:B0-----:R-:W-:Y:S01]  /*0320*/  LDS.128 R4, [UR5+-0x20] ;  /* 0xffffe005ff047984 */ /* 0x001fe20008000c00 */
[----:B------:R-:W-:-:S03]  /*0330*/  UIADD3 UR7, UPT, UPT, UR7, 0x10, URZ ;  /* 0x0000001007077890 */ /* 0x000fc6000fffe0ff */
[----:B------:R-:W0:Y:S01]  /*0340*/  LDS.128 R8, [UR6+-0x20] ;  /* 0xffffe006ff087984 */ /* 0x000e220008000c00 */
[----:B------:R-:W-:-:S03]  /*0350*/  UISETP.NE.AND UP1, UPT, UR7, URZ, UPT ;  /* 0x000000ff0700728c */ /* 0x000fc6000bf25270 */
[----:B------:R-:W-:Y:S04]  /*0360*/  LDS.128 R12, [UR5+-0x10] ;  /* 0xfffff005ff0c7984 */ /* 0x000fe80008000c00 */
[----:B------:R-:W1:Y:S04]  /*0370*/  LDS.128 R16, [UR6+-0x10] ;  /* 0xfffff006ff107984 */ /* 0x000e680008000c00 */
[----:B------:R-:W-:Y:S04]  /*0380*/  LDS.128 R20, [UR5] ;  /* 0x00000005ff147984 */ /* 0x000fe80008000c00 */
[----:B------:R-:W2:Y:S01]  /*0390*/  LDS.128 R24, [UR6] ;  /* 0x00000006ff187984 */ /* 0x000ea20008000c00 */
[----:B0-----:R-:W-:-:S04]  /*03a0*/  FFMA R4, R4, R8, R3 ;  /* 0x0000000804047223 */ /* 0x001fc80000000003 */
[----:B------:R-:W-:-:S04]  /*03b0*/  FFMA R5, R5, R9, R4 ;  /* 0x0000000905057223 */ /* 0x000fc80000000004 */
[----:B------:R-:W-:-:S04]  /*03c0*/  FFMA R6, R6, R10, R5 ;  /* 0x0000000a06067223 */ /* 0x000fc80000000005 */
[----:B------:R-:W-:Y:S02]  /*03d0*/  FFMA R3, R7, R11, R6 ;  /* 0x0000000b07037223 */ /* 0x000fe40000000006 */
[----:B------:R-:W-:Y:S01]  /*03e0*/  LDS.128 R4, [UR5+0x10] ;  /* 0x00001005ff047984 */ /* 0x000fe20008000c00 */
[----:B------:R-:W-:Y:S01]  /*03f0*/  UIADD3 UR5, UPT, UPT, UR5, 0x40, URZ ;  /* 0x0000004005057890 */ /* 0x000fe2000fffe0ff */
[----:B-1----:R-:W-:Y:S02]  /*0400*/  FFMA R12, R12, R16, R3 ;  /* 0x000000100c0c7223 */ /* 0x002fe40000000003 */
[----:B------:R-:W0:Y:S01]  /*0410*/  LDS.128 R8, [UR6+0x10] ;  /* 0x00001006ff087984 */ /* 0x000e220008000c00 */
[----:B------:R-:W-:Y:S01]  /*0420*/  UIADD3 UR6, UPT, UPT, UR6, 0x40, URZ ;  /* 0x0000004006067890 */ /* 0x000fe2000fffe0ff */
[----:B------:R-:W-:-:S04]  /*0430*/  FFMA R13, R13, R17, R12 ;  /* 0x000000110d0d7223 */ /* 0x000fc8000000000c */
[----:B------:R-:W-:-:S04]  /*0440*/  FFMA R14, R14, R18, R13 ;  /* 0x000000120e0e7223 */ /* 0x000fc8000000000d */
[----:B------:R-:W-:-:S04]  /*0450*/  FFMA R15, R15, R19, R14 ;  /* 0x000000130f0f7223 */ /* 0x000fc8000000000e */
[----:B--2---:R-:W-:-:S04]  /*0460*/  FFMA R20, R20, R24, R15 ;  /* 0x0000001814147223 */ /* 0x004fc8000000000f */
[----:B------:R-:W-:-:S04]  /*0470*/  FFMA R21, R21, R25, R20 ;  /* 0x0000001915157223 */ /* 0x000fc80000000014 */
[----:B------:R-:W-:-:S04]  /*0480*/  FFMA R22, R22, R26, R21 ;  /* 0x0000001a16167223 */ /* 0x000fc80000000015 */
[----:B------:R-:W-:-:S04]  /*0490*/  FFMA R23, R23, R27, R22 ;  /* 0x0000001b17177223 */ /* 0x000fc80000000016 */
[----:B0-----:R-:W-:-:S04]  /*04a0*/  FFMA R4, R4, R8, R23 ;  /* 0x0000000804047223 */ /* 0x001fc80000000017 */
[----:B------:R-:W-:-:S04]  /*04b0*/  FFMA R5, R5, R9, R4 ;  /* 0x0000000905057223 */ /* 0x000fc80000000004 */
[----:B------:R-:W-:-:S04]  /*04c0*/  FFMA R6, R6, R10, R5 ;  /* 0x0000000a06067223 */ /* 0x000fc80000000005 */
[----:B------:R-:W-:Y:S01]  /*04d0*/  FFMA R3, R7, R11, R6 ;  /* 0x0000000b07037223 */ /* 0x000fe20000000006 */
[----:B------:R-:W-:Y:S06]  /*04e0*/  BRA.U UP1, `(.L_x_6) ;  /* 0xfffffffd018c7547 */ /* 0x000fec000b83ffff */
.L_x_5:
[----:B------:R-:W-:Y:S05]  /*04f0*/  BRA.U !UP0, `(.L_x_4) ;  /* 0x0000000108f07547 */ /* 0x000fea000b800000 */
[----:B------:R-:W-:Y:S02]  /*0500*/  UISETP.GE.U32.AND UP0, UPT, UR8, 0x8, UPT ;  /* 0x000000080800788c */ /* 0x000fe4000bf06070 */
[----:B------:R-:W-:-:S04]  /*0510*/  ULOP3.LUT UR9, UR12, 0x7, URZ, 0xc0, !UPT ;  /* 0x000000070c097892 */ /* 0x000fc8000f8ec0ff */
[----:B------:R-:W-:-:S03]  /*0520*/  UISETP.NE.AND UP1, UPT, UR9, URZ, UPT ;  /* 0x000000ff0900728c */ /* 0x000fc6000bf25270 */
[----:B------:R-:W-:Y:S08]  /*0530*/  BRA.U !UP0, `(.L_x_7) ;  /* 0x0000000108507547 */ /* 0x000ff0000b800000 */
[----:B------:R-:W1:Y:S01]  /*0540*/  S2UR UR6, SR_CgaCtaId ;  /* 0x00000000000679c3 */ /* 0x000e620000008800 */
[----:B------:R-:W-:Y:S02]  /*0550*/  UMOV UR5, 0x400 ;  /* 0x0000040000057882 */ /* 0x000fe40000000000 */
[----:B------:R-:W-:Y:S02]  /*0560*/  UIADD3 UR7, UPT, UPT, UR5, 0x1000, URZ ;  /* 0x0000100005077890 */ /* 0x000fe4000fffe0ff */
[----:B-1----:R-:W-:Y:S02]  /*0570*/  ULEA UR5, UR6, UR5, 0x18 ;  /* 0x0000000506057291 */ /* 0x002fe4000f8ec0ff */
[----:B------:R-:W-:Y:S02]  /*0580*/  ULEA UR6, UR6, UR7, 0x18 ;  /* 0x0000000706067291 */ /* 0x000fe4000f8ec0ff */
[----:B------:R-:W-:Y:S02]  /*0590*/  ULEA UR5, UR4, UR5, 0x2 ;  /* 0x0000000504057291 */ /* 0x000fe4000f8e10ff */
[----:B------:R-:W-:-:S02]  /*05a0*/  ULEA UR6, UR4, UR6, 0x2 ;  /* 0x0000000604067291 */ /* 0x000fc4000f8e10ff */
[----:B------:R-:W-:-:S05]  /*05b0*/  UIADD3 UR4, UPT, UPT, UR4, 0x8, URZ ;  /* 0x0000000804047890 */ /* 0x000fca000fffe0ff */
[----:B0-----:R-:W-:Y:S04]  /*05c0*/  LDS.128 R12, [UR5] ;  /* 0x00000005ff0c7984 */ /* 0x001fe80008000c00 */
[----:B------:R-:W0:Y:S04]  /*05d0*/  LDS.128 R16, [UR6] ;  /* 0x00000006ff107984 */ /* 0x000e280008000c00 */
[----:B------:R-:W-:Y:S04]  /*05e0*/  LDS.128 R4, [UR5+0x10] ;  /* 0x00001005ff047984 */ /* 0x000fe80008000c00 */
[----:B------:R-:W1:Y:S01]  /*05f0*/  LDS.128 R8, [UR6+0x10] ;  /* 0x00001006ff087984 */ /* 0x000e620008000c00 */
[----:B0-----:R-:W-:-:S04]  /*0600*/  FFMA R12, R12, R16, R3 ;  /* 0x000000100c0c7223 */ /* 0x001fc80000000003 */
[----:B------:R-:W-:-:S04]  /*0610*/  FFMA R13, R13, R17, R12 ;  /* 0x000000110d0d7223 */ /* 0x000fc8000000000c */
[----:B------:R-:W-:-:S04]  /*0620*/  FFMA R14, R14, R18, R13 ;  /* 0x000000120e0e7223 */ /* 0x000fc8000000000d */
[----:B------:R-:W-:-:S04]  /*0630*/  FFMA R15, R15, R19, R14 ;  /* 0x000000130f0f7223 */ /* 0x000fc8000000000e */
[----:B-1----:R-:W-:-:S04]  /*0640*/  FFMA R4, R4, R8, R15 ;  /* 0x0000000804047223 */ /* 0x002fc8000000000f */
[----:B------:R-:W-:-:S04]  /*0650*/  FFMA R5, R5, R9, R4 ;  /* 0x0000000905057223 */ /* 0x000fc80000000004 */
[----:B------:R-:W-:-:S04]  /*0660*/  FFMA R6, R6, R10, R5 ;  /* 0x0000000a06067223 */ /* 0x000fc80000000005 */
[----:B------:R-:W-:-:S07]  /*0670*/  FFMA R3, R7, R11, R6 ;  /* 0x0000000b07037223 */ /* 0x000fce0000000006 */
.L_x_7:
        /* <DEDUP_REMOVED lines=14> */
[----:B------:R-:W0:Y:S02]  /*0760*/  LDS.128 R8, [UR8] ;  /* 0x00000008ff087984 */ /* 0x000e240008000c00 */
[----:B0-----:R-:W-:-:S04]  /*0770*/  FFMA R4, R4, R8, R3 ;  /* 0x0000000804047223 */ /* 0x001fc80000000003 */
[----:B------:R-:W-:-:S04]  /*0780*/  FFMA R5, R5, R9, R4 ;  /* 0x0000000905057223 */ /* 0x000fc80000000004 */
[----:B------:R-:W-:-:S04]  /*0790*/  FFMA R6, R6, R10, R5 ;  /* 0x0000000a06067223 */ /* 0x000fc80000000005 */
[----:B------:R-:W-:-:S07]  /*07a0*/  FFMA R3, R7, R11, R6 ;  /* 0x0000000b07037223 */ /* 0x000fce0000000006 */
.L_x_8:
[----:B------:R-:W-:Y:S05]  /*07b0*/  BRA.U !UP1, `(.L_x_4) ;  /* 0x0000000109407547 */ /* 0x000fea000b800000 */
[----:B------:R-:W1:Y:S01]  /*07c0*/  S2UR UR8, SR_CgaCtaId ;  /* 0x00000000000879c3 */ /* 0x000e620000008800 */
[----:B------:R-:W-:Y:S02]  /*07d0*/  UMOV UR6, 0x400 ;  /* 0x0000040000067882 */ /* 0x000fe40000000000 */
[----:B------:R-:W-:Y:S02]  /*07e0*/  UIADD3 UR7, UPT, UPT, UR6, 0x1000, URZ ;  /* 0x0000100006077890 */ /* 0x000fe4000fffe0ff */
[----:B-1----:R-:W-:Y:S02]  /*07f0*/  ULEA UR9, UR8, UR6, 0x18 ;  /* 0x0000000608097291 */ /* 0x002fe4000f8ec0ff */
[----:B------:R-:W-:Y:S02]  /*0800*/  ULEA UR7, UR8, UR7, 0x18 ;  /* 0x0000000708077291 */ /* 0x000fe4000f8ec0ff */
[----:B------:R-:W-:Y:S02]  /*0810*/  UIADD3 UR6, UPT, UPT, -UR5, URZ, URZ ;  /* 0x000000ff05067290 */ /* 0x000fe4000fffe1ff */
[----:B------:R-:W-:-:S02]  /*0820*/  ULEA UR5, UR4, UR9, 0x2 ;  /* 0x0000000904057291 */ /* 0x000fc4000f8e10ff */
[----:B------:R-:W-:-:S12]  /*0830*/  ULEA UR4, UR4, UR7, 0x2 ;  /* 0x0000000704047291 */ /* 0x000fd8000f8e10ff */
.L_x_9:
[----:B------:R-:W-:Y:S01]  /*0840*/  LDS R2, [UR5] ;  /* 0x00000005ff027984 */ /* 0x000fe20008000800 */
[----:B------:R-:W-:Y:S02]  /*0850*/  UIADD3 UR6, UPT, UPT, UR6, 0x1, URZ ;  /* 0x0000000106067890 */ /* 0x000fe4000fffe0ff */
[----:B------:R-:W-:Y:S01]  /*0860*/  UIADD3 UR5, UPT, UPT, UR5, 0x4, URZ ;  /* 0x0000000405057890 */ /* 0x000fe2000fffe0ff */
[----:B------:R-:W1:Y:S01]  /*0870*/  LDS R4, [UR4] ;  /* 0x00000004ff047984 */ /* 0x000e620008000800 */
[----:B------:R-:W-:Y:S02]  /*0880*/  UISETP.NE.AND UP0, UPT, UR6, URZ, UPT ;  /* 0x000000ff0600728c */ /* 0x000fe4000bf05270 */
[----:B------:R-:W-:Y:S01]  /*0890*/  UIADD3 UR4, UPT, UPT, UR4, 0x4, URZ ;  /* 0x0000000404047890 */ /* 0x000fe2000fffe0ff */
[----:B-1----:R-:W-:-:S06]  /*08a0*/  FFMA R3, R2, R4, R3 ;  /* 0x0000000402037223 */ /* 0x002fcc0000000003 */
[----:B------:R-:W-:Y:S05]  /*08b0*/  BRA.U UP0, `(.L_x_9) ;  /* 0xfffffffd00e07547 */ /* 0x000fea000b83ffff */
.L_x_4:
[----:B------:R-:W1:Y:S02]  /*08c0*/  LDCU UR4, c[0x0][0x398] ;  /* 0x00007300ff0477ac */ /* 0x000e640008000800 */
[----:B-1----:R-:W-:-:S13]  /*08d0*/  ISETP.GE.AND P0, PT, R0, UR4, PT ;  /* 0x0000000400007c0c */ /* 0x002fda000bf06270 */
[----:B------:R-:W-:Y:S05]  /*08e0*/  @P0 EXIT ;  /* 0x000000000000094d */ /* 0x000fea0003800000 */
[----:B------:R-:W1:Y:S02]  /*08f0*/  LDC.64 R4, c[0x0][0x380] ;  /* 0x0000e000ff047b82 */ /* 0x000e640000000a00 */
[----:B-1----:R-:W-:-:S05]  /*0900*/  IMAD.WIDE R4, R0, 0x4, R4 ;  /* 0x0000000400047825 */ /* 0x002fca00078e0204 */
[----:B------:R-:W-:Y:S01]  /*0910*/  STG.E desc[UR10][R4.64], R3 ;  /* 0x0000000304007986 */ /* 0x000fe2000c10190a */
[----:B------:R-:W-:Y:S05]  /*0920*/  EXIT ;  /* 0x000000000000794d */ /* 0x000fea0003800000 */
.L_x_10:
        /* <DEDUP_REMOVED lines=13> */
.L_x_85:


//--------------------- .text._Z19GPT35scalarProdCUDAPfS_S_ii --------------------------
	.section	.text._Z19GPT35scalarProdCUDAPfS_S_ii,"ax",@progbits
	.align	128
        .global         _Z19GPT35scalarProdCUDAPfS_S_ii
        .type           _Z19GPT35scalarProdCUDAPfS_S_ii,@function
        .size           _Z19GPT35scalarProdCUDAPfS_S_ii,(.L_x_86 - _Z19GPT35scalarProdCUDAPfS_S_ii)
        .other          _Z19GPT35scalarProdCUDAPfS_S_ii,@"STO_CUDA_ENTRY STV_DEFAULT"
_Z19GPT35scalarProdCUDAPfS_S_ii:
.text._Z19GPT35scalarProdCUDAPfS_S_ii:
[----:B------:R-:W-:Y:S01]  /*0000*/  LDC R1, c[0x0][0x37c] ;  /* 0x0000df00ff017b82 */ /* 0x000fe20000000800 */
[----:B------:R-:W0:Y:S07]  /*0010*/  S2R R3, SR_TID.X ;  /* 0x0000000000037919 */ /* 0x000e2e0000002100 */
[----:B------:R-:W0:Y:S01]  /*0020*/  S2UR UR4, SR_CTAID.X ;  /* 0x00000000000479c3 */ /* 0x000e220000002500 */
[----:B------:R-:W1:Y:S07]  /*0030*/  LDCU UR5, c[0x0][0x398] ;  /* 0x00007300ff0577ac */ /* 0x000e6e0008000800 */
[----:B------:R-:W0:Y:S02]  /*0040*/  LDC R0, c[0x0][0x360] ;  /* 0x0000d800ff007b82 */ /* 0x000e240000000800 */
[----:B0-----:R-:W-:-:S05]  /*0050*/  IMAD R0, R0, UR4, R3 ;  /* 0x0000000400007c24 */ /* 0x001fca000f8e0203 */
[----:B-1----:R-:W-:-:S13]  /*0060*/  ISETP.GE.AND P0, PT, R0, UR5, PT ;  /* 0x0000000500007c0c */ /* 0x002fda000bf06270 */
[----:B------:R-:W-:Y:S05]  /*0070*/  @P0 EXIT ;  /* 0x000000000000094d */ /* 0x000fea0003800000 */
[----:B------:R-:W0:Y:S01]  /*0080*/  LDCU UR6, c[0x0][0x39c] ;  /* 0x00007380ff0677ac */ /* 0x000e220008000800 */
[----:B------:R-:W-:Y:S01]  /*0090*/  HFMA2 R25, -RZ, RZ, 0, 0 ;  /* 0x00000000ff197431 */ /* 0x000fe200000001ff */
[----:B------:R-:W1:Y:S01]  /*00a0*/  LDCU.64 UR4, c[0x0][0x358] ;  /* 0x00006b00ff0477ac */ /* 0x000e620008000a00 */
[----:B0-----:R-:W-:-:S09]  /*00b0*/  UISETP.GE.AND UP0, UPT, UR6, 0x1, UPT ;  /* 0x000000010600788c */ /* 0x001fd2000bf06270 */
[----:B-1----:R-:W-:Y:S05]  /*00c0*/  BRA.U !UP0, `(.L_x_11) ;  /* 0x0000000d08447547 */ /* 0x002fea000b800000 */
[----:B------:R-:W-:Y:S01]  /*00d0*/  IMAD R4, R0, UR6, RZ ;  /* 0x0000000600047c24 */ /* 0x000fe2000f8e02ff */
[----:B------:R-:W-:Y:S01]  /*00e0*/  BSSY.RECONVERGENT B0, `(.L_x_12) ;  /* 0x0000069000007945 */ /* 0x000fe20003800200 */
[----:B------:R-:W-:-:S03]  /*00f0*/  CS2R R24, SRZ ;  /* 0x0000000000187805 */ /* 0x000fc6000001ff00 */
[----:B------:R-:W-:-:S04]  /*0100*/  IADD3 R3, PT, PT, R4, 0x1, RZ ;  /* 0x0000000104037810 */ /* 0x000fc80007ffe0ff */
[----:B------:R-:W-:-:S04]  /*0110*/  VIADDMNMX R3, R4, UR6, R3, !PT ;  /* 0x0000000604037c46 */ /* 0x000fc8000f800103 */
[CC--:B------:R-:W-:Y:S02]  /*0120*/  IADD3 R5, PT, PT, R4.reuse, -R3.reuse, RZ ;  /* 0x8000000304057210 */ /* 0x0c0fe40007ffe0ff */
[----:B------:R-:W-:Y:S02]  /*0130*/  IADD3 R2, PT, PT, -R4, R3, RZ ;  /* 0x0000000304027210 */ /* 0x000fe40007ffe1ff */
[----:B------:R-:W-:Y:S02]  /*0140*/  ISETP.GT.U32.AND P1, PT, R5, -0x10, PT ;  /* 0xfffffff00500780c */ /* 0x000fe40003f24070 */
[----:B------:R-:W-:-:S04]  /*0150*/  LOP3.LUT R3, R2, 0xf, RZ, 0xc0, !PT ;  /* 0x0000000f02037812 */ /* 0x000fc800078ec0ff */
[----:B------:R-:W-:-:S07]  /*0160*/  ISETP.NE.AND P0, PT, R3, RZ, PT ;  /* 0x000000ff0300720c */ /* 0x000fce0003f05270 */
[----:B------:R-:W-:Y:S06]  /*0170*/  @P1 BRA `(.L_x_13) ;  /* 0x00000004007c1947 */ /* 0x000fec0003800000 */
[----:B------:R-:W0:Y:S01]  /*0180*/  LDC.64 R10, c[0x0][0x388] ;  /* 0x0000e200ff0a7b82 */ /* 0x000e220000000a00 */
[----:B------:R-:W-:Y:S02]  /*0190*/  LOP3.LUT R5, R2, 0xfffffff0, RZ, 0xc0, !PT ;  /* 0xfffffff002057812 */ /* 0x000fe400078ec0ff */
[----:B------:R-:W-:Y:S02]  /*01a0*/  CS2R R24, SRZ ;  /* 0x0000000000187805 */ /* 0x000fe4000001ff00 */
[----:B------:R-:W-:-:S03]  /*01b0*/  IADD3 R5, PT, PT, -R5, RZ, RZ ;  /* 0x000000ff05057210 */ /* 0x000fc60007ffe1ff */
[----:B------:R-:W1:Y:S01]  /*01c0*/  LDC.64 R12, c[0x0][0x390] ;  /* 0x0000e400ff0c7b82 */ /* 0x000e620000000a00 */
[----:B0-----:R-:W-:-:S04]  /*01d0*/  IADD3 R10, P1, PT, R10, 0x20, RZ ;  /* 0x000000200a0a7810 */ /* 0x001fc80007f3e0ff */
[----:B------:R-:W-:Y:S02]  /*01e0*/  IADD3.X R11, PT, PT, RZ, R11, RZ, P1, !PT ;  /* 0x0000000bff0b7210 */ /* 0x000fe40000ffe4ff */
[----:B-1----:R-:W-:-:S04]  /*01f0*/  IADD3 R12, P2, PT, R12, 0x20, RZ ;  /* 0x000000200c0c7810 */ /* 0x002fc80007f5e0ff */
[----:B------:R-:W-:-:S09]  /*0200*/  IADD3.X R13, PT, PT, RZ, R13, RZ, P2, !PT ;  /* 0x0000000dff0d7210 */ /* 0x000fd200017fe4ff */
.L_x_14:
[----:B------:R-:W-:-:S04]  /*0210*/  IMAD.WIDE R16, R4, 0x4, R10 ;  /* 0x0000000404107825 */ /* 0x000fc800078e020a */
[----:B------:R-:W-:Y:S01]  /*0220*/  IMAD.WIDE R18, R4, 0x4, R12 ;  /* 0x0000000404127825 */ /* 0x000fe200078e020c */
[----:B------:R-:W2:Y:S04]  /*0230*/  LDG.E R6, desc[UR4][R16.64+-0x20] ;  /* 0xffffe00410067981 */ /* 0x000ea8000c1e1900 */
[----:B------:R-:W2:Y:S04]  /*0240*/  LDG.E R7, desc[UR4][R18.64+-0x20] ;  /* 0xffffe00412077981 */ /* 0x000ea8000c1e1900 */
[----:B------:R-:W3:Y:S04]  /*0250*/  LDG.E R15, desc[UR4][R16.64+-0x1c] ;  /* 0xffffe404100f7981 */ /* 0x000ee8000c1e1900 */
[----:B------:R-:W3:Y:S04]  /*0260*/  LDG.E R14, desc[UR4][R18.64+-0x1c] ;  /* 0xffffe404120e7981 */ /* 0x000ee8000c1e1900 */
[----:B------:R-:W4:Y:S04]  /*0270*/  LDG.E R8, desc[UR4][R16.64+-0x18] ;  /* 0xffffe80410087981 */ /* 0x000f28000c1e1900 */
[----:B------:R-:W4:Y:S04]  /*0280*/  LDG.E R9, desc[UR4][R18.64+-0x18] ;  /* 0xffffe80412097981 */ /* 0x000f28000c1e1900 */
[----:B------:R-:W5:Y:S04]  /*0290*/  LDG.E R23, desc[UR4][R16.64+-0x14] ;  /* 0xffffec0410177981 */ /* 0x000f68000c1e1900 */
[----:B------:R-:W5:Y:S04]  /*02a0*/  LDG.E R26, desc[UR4][R18.64+-0x14] ;  /* 0xffffec04121a7981 */ /* 0x000f68000c1e1900 */
[----:B------:R-:W5:Y:S04]  /*02b0*/  LDG.E R27, desc[UR4][R16.64+-0x10] ;  /* 0xfffff004101b7981 */ /* 0x000f68000c1e1900 */
[----:B------:R-:W5:Y:S04]  /*02c0*/  LDG.E R22, desc[UR4][R18.64+-0x10] ;  /* 0xfffff00412167981 */ /* 0x000f68000c1e1900 */
[----:B------:R-:W5:Y:S04]  /*02d0*/  LDG.E R20, desc[UR4][R16.64+-0xc] ;  /* 0xfffff40410147981 */ /* 0x000f68000c1e1900 */
[----:B------:R-:W5:Y:S01]  /*02e0*/  LDG.E R21, desc[UR4][R18.64+-0xc] ;  /* 0xfffff40412157981 */ /* 0x000f62000c1e1900 */
[----:B--2---:R-:W-:-:S04]  /*02f0*/  FMUL R28, R6, R7 ;  /* 0x00000007061c7220 */ /* 0x004fc80000400000 */
[----:B------:R-:W0:Y:S01]  /*0300*/  F2F.F64.F32 R6, R28 ;  /* 0x0000001c00067310 */ /* 0x000e220000201800 */
[----:B---3--:R-:W-:-:S07]  /*0310*/  FMUL R29, R15, R14 ;  /* 0x0000000e0f1d7220 */ /* 0x008fce0000400000 */
[----:B------:R-:W1:Y:S01]  /*0320*/  F2F.F64.F32 R14, R29 ;  /* 0x0000001d000e7310 */ /* 0x000e620000201800 */
[----:B----4-:R-:W-:Y:S01]  /*0330*/  FMUL R9, R8, R9 ;  /* 0x0000000908097220 */ /* 0x010fe20000400000 */
[----:B0-----:R-:W-:Y:S01]  /*0340*/  DADD R24, R6, R24 ;  /* 0x0000000006187229 */ /* 0x001fe20000000018 */
[----:B------:R-:W2:Y:S04]  /*0350*/  LDG.E R6, desc[UR4][R16.64+-0x8] ;  /* 0xfffff80410067981 */ /* 0x000ea8000c1e1900 */
[----:B------:R-:W2:Y:S01]  /*0360*/  LDG.E R7, desc[UR4][R18.64+-0x8] ;  /* 0xfffff80412077981 */ /* 0x000ea2000c1e1900 */
[----:B------:R-:W0:Y:S01]  /*0370*/  F2F.F64.F32 R8, R9 ;  /* 0x0000000900087310 */ /* 0x000e220000201800 */
[----:B-----5:R-:W-:Y:S01]  /*0380*/  FMUL R23, R23, R26 ;  /* 0x0000001a17177220 */ /* 0x020fe20000400000 */
[----:B-1----:R-:W-:Y:S01]  /*0390*/  DADD R14, R24, R14 ;  /* 0x00000000180e7229 */ /* 0x002fe2000000000e */
[----:B------:R-:W3:Y:S05]  /*03a0*/  LDG.E R26, desc[UR4][R16.64+0x4] ;  /* 0x00000404101a7981 */ /* 0x000eea000c1e1900 */
[----:B------:R1:W4:Y:S02]  /*03b0*/  F2F.F64.F32 R24, R23 ;  /* 0x0000001700187310 */ /* 0x0003240000201800 */
[----:B0-----:R-:W-:Y:S01]  /*03c0*/  DADD R8, R14, R8 ;  /* 0x000000000e087229 */ /* 0x001fe20000000008 */
[----:B-1----:R-:W5:Y:S04]  /*03d0*/  LDG.E R23, desc[UR4][R16.64+-0x4] ;  /* 0xfffffc0410177981 */ /* 0x002f68000c1e1900 */
[----:B------:R-:W5:Y:S03]  /*03e0*/  LDG.E R14, desc[UR4][R18.64+-0x4] ;  /* 0xfffffc04120e7981 */ /* 0x000f66000c1e1900 */
[----:B----4-:R-:W-:Y:S01]  /*03f0*/  DADD R24, R8, R24 ;  /* 0x0000000008187229 */ /* 0x010fe20000000018 */
[----:B------:R-:W4:Y:S04]  /*0400*/  LDG.E R15, desc[UR4][R16.64] ;  /* 0x00000004100f7981 */ /* 0x000f28000c1e1900 */
[----:B------:R-:W4:Y:S04]  /*0410*/  LDG.E R8, desc[UR4][R18.64] ;  /* 0x0000000412087981 */ /* 0x000f28000c1e1900 */
[----:B------:R-:W3:Y:S01]  /*0420*/  LDG.E R9, desc[UR4][R18.64+0x4] ;  /* 0x0000040412097981 */ /* 0x000ee2000c1e1900 */
[----:B------:R-:W-:Y:S01]  /*0430*/  FMUL R27, R27, R22 ;  /* 0x000000161b1b7220 */ /* 0x000fe20000400000 */
[----:B------:R-:W-:-:S02]  /*0440*/  FMUL R28, R20, R21 ;  /* 0x00000015141c7220 */ /* 0x000fc40000400000 */
[----:B------:R-:W3:Y:S01]  /*0450*/  LDG.E R22, desc[UR4][R18.64+0x8] ;  /* 0x0000080412167981 */ /* 0x000ee2000c1e1900 */
[----:B------:R-:W0:Y:S02]  /*0460*/  F2F.F64.F32 R20, R27 ;  /* 0x0000001b00147310 */ /* 0x000e240000201800 */
[----:B0-----:R-:W-:Y:S01]  /*0470*/  DADD R20, R24, R20 ;  /* 0x0000000018147229 */ /* 0x001fe20000000014 */
[----:B--2---:R-:W-:-:S05]  /*0480*/  FMUL R29, R6, R7 ;  /* 0x00000007061d7220 */ /* 0x004fca0000400000 */
[----:B------:R-:W0:Y:S08]  /*0490*/  F2F.F64.F32 R6, R28 ;  /* 0x0000001c00067310 */ /* 0x000e300000201800 */
[----:B------:R-:W1:Y:S01]  /*04a0*/  F2F.F64.F32 R24, R29 ;  /* 0x0000001d00187310 */ /* 0x000e620000201800 */
[----:B0-----:R-:W-:Y:S01]  /*04b0*/  DADD R6, R20, R6 ;  /* 0x0000000014067229 */ /* 0x001fe20000000006 */
[----:B------:R-:W2:Y:S01]  /*04c0*/  LDG.E R21, desc[UR4][R18.64+0xc] ;  /* 0x00000c0412157981 */ /* 0x000ea2000c1e1900 */
[----:B-----5:R-:W-:-:S03]  /*04d0*/  FMUL R20, R23, R14 ;  /* 0x0000000e17147220 */ /* 0x020fc60000400000 */
[----:B------:R-:W5:Y:S03]  /*04e0*/  LDG.E R23, desc[UR4][R16.64+0x8] ;  /* 0x0000080410177981 */ /* 0x000f66000c1e1900 */
[----:B-1----:R-:W-:Y:S02]  /*04f0*/  DADD R24, R6, R24 ;  /* 0x0000000006187229 */ /* 0x002fe40000000018 */
[----:B------:R0:W1:Y:S01]  /*0500*/  F2F.F64.F32 R6, R20 ;  /* 0x0000001400067310 */ /* 0x0000620000201800 */
[----:B----4-:R-:W-:Y:S02]  /*0510*/  FMUL R27, R15, R8 ;  /* 0x000000080f1b7220 */ /* 0x010fe40000400000 */
[----:B------:R-:W4:Y:S04]  /*0520*/  LDG.E R8, desc[UR4][R18.64+0x10] ;  /* 0x0000100412087981 */ /* 0x000f28000c1e1900 */
[----:B0-----:R-:W2:Y:S01]  /*0530*/  LDG.E R20, desc[UR4][R16.64+0xc] ;  /* 0x00000c0410147981 */ /* 0x001ea2000c1e1900 */
[----:B------:R-:W0:Y:S01]  /*0540*/  F2F.F64.F32 R14, R27 ;  /* 0x0000001b000e7310 */ /* 0x000e220000201800 */
[----:B-1----:R-:W-:-:S02]  /*0550*/  DADD R6, R24, R6 ;  /* 0x0000000018067229 */ /* 0x002fc40000000006 */
[----:B------:R-:W4:Y:S04]  /*0560*/  LDG.E R25, desc[UR4][R16.64+0x10] ;  /* 0x0000100410197981 */ /* 0x000f28000c1e1900 */
[----:B------:R-:W4:Y:S02]  /*0570*/  LDG.E R24, desc[UR4][R16.64+0x14] ;  /* 0x0000140410187981 */ /* 0x000f24000c1e1900 */
[----:B0-----:R-:W-:Y:S01]  /*0580*/  DADD R14, R6, R14 ;  /* 0x00000000060e7229 */ /* 0x001fe2000000000e */
[----:B---3--:R-:W-:Y:S01]  /*0590*/  FMUL R28, R26, R9 ;  /* 0x000000091a1c7220 */ /* 0x008fe20000400000 */
[----:B------:R-:W3:Y:S04]  /*05a0*/  LDG.E R7, desc[UR4][R18.64+0x14] ;  /* 0x0000140412077981 */ /* 0x000ee8000c1e1900 */
[----:B------:R-:W3:Y:S04]  /*05b0*/  LDG.E R9, desc[UR4][R16.64+0x18] ;  /* 0x0000180410097981 */ /* 0x000ee8000c1e1900 */
[----:B------:R-:W3:Y:S04]  /*05c0*/  LDG.E R6, desc[UR4][R18.64+0x18] ;  /* 0x0000180412067981 */ /* 0x000ee8000c1e1900 */
[----:B------:R3:W3:Y:S04]  /*05d0*/  LDG.E R26, desc[UR4][R16.64+0x1c] ;  /* 0x00001c04101a7981 */ /* 0x0006e8000c1e1900 */
[----:B------:R-:W3:Y:S01]  /*05e0*/  LDG.E R27, desc[UR4][R18.64+0x1c] ;  /* 0x00001c04121b7981 */ /* 0x000ee2000c1e1900 */
[----:B------:R-:W-:-:S04]  /*05f0*/  IADD3 R5, PT, PT, R5, 0x10, RZ ;  /* 0x0000001005057810 */ /* 0x000fc80007ffe0ff */
[----:B------:R-:W-:Y:S02]  /*0600*/  ISETP.NE.AND P1, PT, R5, RZ, PT ;  /* 0x000000ff0500720c */ /* 0x000fe40003f25270 */
[----:B------:R-:W-:Y:S01]  /*0610*/  IADD3 R4, PT, PT, R4, 0x10, RZ ;  /* 0x0000001004047810 */ /* 0x000fe20007ffe0ff */
[----:B-----5:R-:W-:Y:S02]  /*0620*/  FMUL R29, R23, R22 ;  /* 0x00000016171d7220 */ /* 0x020fe40000400000 */
[----:B------:R2:W0:Y:S02]  /*0630*/  F2F.F64.F32 R22, R28 ;  /* 0x0000001c00167310 */ /* 0x0004240000201800 */
[----:B--2---:R-:W-:-:S06]  /*0640*/  FMUL R28, R20, R21 ;  /* 0x00000015141c7220 */ /* 0x004fcc0000400000 */
[----:B------:R-:W1:Y:S01]  /*0650*/  F2F.F64.F32 R20, R29 ;  /* 0x0000001d00147310 */ /* 0x000e620000201800 */
[----:B0-----:R-:W-:-:S07]  /*0660*/  DADD R14, R14, R22 ;  /* 0x000000000e0e7229 */ /* 0x001fce0000000016 */
[----:B------:R-:W0:Y:S01]  /*0670*/  F2F.F64.F32 R22, R28 ;  /* 0x0000001c00167310 */ /* 0x000e220000201800 */
[----:B----4-:R-:W-:Y:S01]  /*0680*/  FMUL R8, R25, R8 ;  /* 0x0000000819087220 */ /* 0x010fe20000400000 */
[----:B-1----:R-:W-:-:S06]  /*0690*/  DADD R20, R14, R20 ;  /* 0x000000000e147229 */ /* 0x002fcc0000000014 */
[----:B------:R-:W1:Y:S01]  /*06a0*/  F2F.F64.F32 R14, R8 ;  /* 0x00000008000e7310 */ /* 0x000e620000201800 */
[----:B---3--:R-:W-:Y:S01]  /*06b0*/  FMUL R16, R24, R7 ;  /* 0x0000000718107220 */ /* 0x008fe20000400000 */
[----:B0-----:R-:W-:-:S06]  /*06c0*/  DADD R20, R20, R22 ;  /* 0x0000000014147229 */ /* 0x001fcc0000000016 */
[----:B------:R-:W0:Y:S01]  /*06d0*/  F2F.F64.F32 R16, R16 ;  /* 0x0000001000107310 */ /* 0x000e220000201800 */
[----:B------:R-:W-:Y:S01]  /*06e0*/  FMUL R9, R9, R6 ;  /* 0x0000000609097220 */ /* 0x000fe20000400000 */
[----:B-1----:R-:W-:-:S06]  /*06f0*/  DADD R14, R20, R14 ;  /* 0x00000000140e7229 */ /* 0x002fcc000000000e */
[----:B------:R-:W1:Y:S01]  /*0700*/  F2F.F64.F32 R6, R9 ;  /* 0x0000000900067310 */ /* 0x000e620000201800 */
[----:B------:R-:W-:Y:S01]  /*0710*/  FMUL R26, R26, R27 ;  /* 0x0000001b1a1a7220 */ /* 0x000fe20000400000 */
[----:B0-----:R-:W-:-:S06]  /*0720*/  DADD R14, R14, R16 ;  /* 0x000000000e0e7229 */ /* 0x001fcc0000000010 */
[----:B------:R-:W0:Y:S02]  /*0730*/  F2F.F64.F32 R24, R26 ;  /* 0x0000001a00187310 */ /* 0x000e240000201800 */
[----:B-1----:R-:W-:-:S08]  /*0740*/  DADD R6, R14, R6 ;  /* 0x000000000e067229 */ /* 0x002fd00000000006 */
[----:B0-----:R-:W-:Y:S01]  /*0750*/  DADD R24, R6, R24 ;  /* 0x0000000006187229 */ /* 0x001fe20000000018 */
[----:B------:R-:W-:Y:S10]  /*0760*/  @P1 BRA `(.L_x_14) ;  /* 0xfffffff800a81947 */ /* 0x000ff4000383ffff */
.L_x_13:
[----:B------:R-:W-:Y:S05]  /*0770*/  BSYNC.RECONVERGENT B0 ;  /* 0x0000000000007941 */ /* 0x000fea0003800200 */
.L_x_12:
[----:B------:R-:W-:Y:S04]  /*0780*/  BSSY.RECONVERGENT B0, `(.L_x_15) ;  /* 0x0000064000007945 */ /* 0x000fe80003800200 */
[----:B------:R-:W-:Y:S05]  /*0790*/  @!P0 BRA `(.L_x_16) ;  /* 0x0000000400888947 */ /* 0x000fea0003800000 */
[----:B------:R-:W-:Y:S01]  /*07a0*/  ISETP.GE.U32.AND P0, PT, R3, 0x8, PT ;  /* 0x000000080300780c */ /* 0x000fe20003f06070 */
[----:B------:R-:W-:Y:S01]  /*07b0*/  BSSY.RECONVERGENT B1, `(.L_x_17) ;  /* 0x0000031000017945 */ /* 0x000fe20003800200 */
[----:B------:R-:W-:-:S04]  /*07c0*/  LOP3.LUT R13, R2, 0x7, RZ, 0xc0, !PT ;  /* 0x00000007020d7812 */ /* 0x000fc800078ec0ff */
[----:B------:R-:W-:-:S07]  /*07d0*/  ISETP.NE.AND P1, PT, R13, RZ, PT ;  /* 0x000000ff0d00720c */ /* 0x000fce0003f25270 */
[----:B------:R-:W-:Y:S06]  /*07e0*/  @!P0 BRA `(.L_x_18) ;  /* 0x0000000000b48947 */ /* 0x000fec0003800000 */
[----:B------:R-:W0:Y:S08]  /*07f0*/  LDC.64 R16, c[0x0][0x388] ;  /* 0x0000e200ff107b82 */ /* 0x000e300000000a00 */
[----:B------:R-:W1:Y:S01]  /*0800*/  LDC.64 R18, c[0x0][0x390] ;  /* 0x0000e400ff127b82 */ /* 0x000e620000000a00 */
[----:B0-----:R-:W-:-:S05]  /*0810*/  IMAD.WIDE R16, R4, 0x4, R16 ;  /* 0x0000000404107825 */ /* 0x001fca00078e0210 */
[----:B------:R-:W2:Y:S01]  /*0820*/  LDG.E R6, desc[UR4][R16.64] ;  /* 0x0000000410067981 */ /* 0x000ea2000c1e1900 */
[----:B-1----:R-:W-:-:S03]  /*0830*/  IMAD.WIDE R18, R4, 0x4, R18 ;  /* 0x0000000404127825 */ /* 0x002fc600078e0212 */
[----:B------:R-:W3:Y:S04]  /*0840*/  LDG.E R28, desc[UR4][R16.64+0x4] ;  /* 0x00000404101c7981 */ /* 0x000ee8000c1e1900 */
[----:B------:R-:W2:Y:S04]  /*0850*/  LDG.E R7, desc[UR4][R18.64] ;  /* 0x0000000412077981 */ /* 0x000ea8000c1e1900 */
        /* <DEDUP_REMOVED lines=8> */
[----:B------:R-:W5:Y:S04]  /*08e0*/  LDG.E R5, desc[UR4][R18.64+0x14] ;  /* 0x0000140412057981 */ /* 0x000f68000c1e1900 */
[----:B------:R-:W5:Y:S04]  /*08f0*/  LDG.E R12, desc[UR4][R16.64+0x18] ;  /* 0x00001804100c7981 */ /* 0x000f68000c1e1900 */
[----:B------:R-:W5:Y:S04]  /*0900*/  LDG.E R3, desc[UR4][R18.64+0x18] ;  /* 0x0000180412037981 */ /* 0x000f68000c1e1900 */
[----:B------:R0:W5:Y:S04]  /*0910*/  LDG.E R15, desc[UR4][R16.64+0x1c] ;  /* 0x00001c04100f7981 */ /* 0x000168000c1e1900 */
[----:B------:R1:W5:Y:S01]  /*0920*/  LDG.E R20, desc[UR4][R18.64+0x1c] ;  /* 0x00001c0412147981 */ /* 0x000362000c1e1900 */
[----:B------:R-:W-:Y:S01]  /*0930*/  IADD3 R4, PT, PT, R4, 0x8, RZ ;  /* 0x0000000804047810 */ /* 0x000fe20007ffe0ff */
[----:B--2---:R-:W-:-:S04]  /*0940*/  FMUL R27, R6, R7 ;  /* 0x00000007061b7220 */ /* 0x004fc80000400000 */
[----:B------:R-:W2:Y:S01]  /*0950*/  F2F.F64.F32 R8, R27 ;  /* 0x0000001b00087310 */ /* 0x000ea20000201800 */
[----:B---3--:R-:W-:-:S07]  /*0960*/  FMUL R28, R28, R29 ;  /* 0x0000001d1c1c7220 */ /* 0x008fce0000400000 */
[----:B------:R-:W3:Y:S01]  /*0970*/  F2F.F64.F32 R6, R28 ;  /* 0x0000001c00067310 */ /* 0x000ee20000201800 */
[----:B----4-:R-:W-:Y:S01]  /*0980*/  FMUL R23, R23, R26 ;  /* 0x0000001a17177220 */ /* 0x010fe20000400000 */
[----:B--2---:R-:W-:-:S06]  /*0990*/  DADD R24, R24, R8 ;  /* 0x0000000018187229 */ /* 0x004fcc0000000008 */
[----:B------:R-:W2:Y:S01]  /*09a0*/  F2F.F64.F32 R8, R23 ;  /* 0x0000001700087310 */ /* 0x000ea20000201800 */
[----:B-----5:R-:W-:Y:S01]  /*09b0*/  FMUL R21, R21, R22 ;  /* 0x0000001615157220 */ /* 0x020fe20000400000 */
[----:B---3--:R-:W-:-:S06]  /*09c0*/  DADD R6, R24, R6 ;  /* 0x0000000018067229 */ /* 0x008fcc0000000006 */
[----:B0-----:R-:W0:Y:S01]  /*09d0*/  F2F.F64.F32 R16, R21 ;  /* 0x0000001500107310 */ /* 0x001e220000201800 */
[----:B-1----:R-:W-:Y:S01]  /*09e0*/  FMUL R18, R11, R10 ;  /* 0x0000000a0b127220 */ /* 0x002fe20000400000 */
[----:B--2---:R-:W-:-:S06]  /*09f0*/  DADD R8, R6, R8 ;  /* 0x0000000006087229 */ /* 0x004fcc0000000008 */
[----:B------:R-:W1:Y:S01]  /*0a00*/  F2F.F64.F32 R6, R18 ;  /* 0x0000001200067310 */ /* 0x000e620000201800 */
[----:B------:R-:W-:Y:S01]  /*0a10*/  FMUL R5, R14, R5 ;  /* 0x000000050e057220 */ /* 0x000fe20000400000 */
        /* <DEDUP_REMOVED lines=9> */
[----:B0-----:R-:W-:-:S11]  /*0ab0*/  DADD R24, R6, R24 ;  /* 0x0000000006187229 */ /* 0x001fd60000000018 */
.L_x_18:
[----:B------:R-:W-:Y:S05]  /*0ac0*/  BSYNC.RECONVERGENT B1 ;  /* 0x0000000000017941 */ /* 0x000fea0003800200 */
.L_x_17:
        /* <DEDUP_REMOVED lines=17> */
[----:B------:R-:W5:Y:S01]  /*0be0*/  LDG.E R17, desc[UR4][R8.64+0xc] ;  /* 0x00000c0408117981 */ /* 0x000f62000c1e1900 */
[----:B------:R-:W-:Y:S01]  /*0bf0*/  IADD3 R4, PT, PT, R4, 0x4, RZ ;  /* 0x0000000404047810 */ /* 0x000fe20007ffe0ff */
[----:B--2---:R-:W-:-:S04]  /*0c00*/  FMUL R3, R3, R10 ;  /* 0x0000000a03037220 */ /* 0x004fc80000400000 */
[----:B------:R-:W0:Y:S01]  /*0c10*/  F2F.F64.F32 R10, R3 ;  /* 0x00000003000a7310 */ /* 0x000e220000201800 */
[----:B---3--:R-:W-:-:S07]  /*0c20*/  FMUL R12, R5, R12 ;  /* 0x0000000c050c7220 */ /* 0x008fce0000400000 */
[----:B------:R-:W1:Y:S01]  /*0c30*/  F2F.F64.F32 R12, R12 ;  /* 0x0000000c000c7310 */ /* 0x000e620000201800 */
[----:B----4-:R-:W-:Y:S01]  /*0c40*/  FMUL R14, R14, R15 ;  /* 0x0000000f0e0e7220 */ /* 0x010fe20000400000 */
[----:B0-----:R-:W-:-:S06]  /*0c50*/  DADD R10, R24, R10 ;  /* 0x00000000180a7229 */ /* 0x001fcc000000000a */
[----:B------:R-:W0:Y:S01]  /*0c60*/  F2F.F64.F32 R14, R14 ;  /* 0x0000000e000e7310 */ /* 0x000e220000201800 */
[----:B-----5:R-:W-:Y:S01]  /*0c70*/  FMUL R16, R16, R17 ;  /* 0x0000001110107220 */ /* 0x020fe20000400000 */
[----:B-1----:R-:W-:-:S06]  /*0c80*/  DADD R10, R10, R12 ;  /* 0x000000000a0a7229 */ /* 0x002fcc000000000c */
[----:B------:R-:W1:Y:S02]  /*0c90*/  F2F.F64.F32 R24, R16 ;  /* 0x0000001000187310 */ /* 0x000e640000201800 */
[----:B0-----:R-:W-:-:S08]  /*0ca0*/  DADD R10, R10, R14 ;  /* 0x000000000a0a7229 */ /* 0x001fd0000000000e */
[----:B-1----:R-:W-:-:S11]  /*0cb0*/  DADD R24, R10, R24 ;  /* 0x000000000a187229 */ /* 0x002fd60000000018 */
.L_x_20:
[----:B------:R-:W-:Y:S05]  /*0cc0*/  BSYNC.RECONVERGENT B1 ;  /* 0x0000000000017941 */ /* 0x000fea0003800200 */
.L_x_19:
[----:B------:R-:W-:Y:S05]  /*0cd0*/  @!P1 BRA `(.L_x_16) ;  /* 0x0000000000389947 */ /* 0x000fea0003800000 */
[----:B------:R-:W0:Y:S01]  /*0ce0*/  LDC.64 R10, c[0x0][0x390] ;  /* 0x0000e400ff0a7b82 */ /* 0x000e220000000a00 */
[----:B------:R-:W-:-:S07]  /*0cf0*/  IADD3 R5, PT, PT, -R2, RZ, RZ ;  /* 0x000000ff02057210 */ /* 0x000fce0007ffe1ff */
[----:B------:R-:W1:Y:S02]  /*0d00*/  LDC.64 R12, c[0x0][0x388] ;  /* 0x0000e200ff0c7b82 */ /* 0x000e640000000a00 */
.L_x_21:
[----:B0-----:R-:W-:-:S04]  /*0d10*/  IMAD.WIDE R2, R4, 0x4, R10 ;  /* 0x0000000404027825 */ /* 0x001fc800078e020a */
[C---:B-1----:R-:W-:Y:S02]  /*0d20*/  IMAD.WIDE R6, R4.reuse, 0x4, R12 ;  /* 0x0000000404067825 */ /* 0x042fe400078e020c */
[----:B------:R-:W2:Y:S04]  /*0d30*/  LDG.E R3, desc[UR4][R2.64] ;  /* 0x0000000402037981 */ /* 0x000ea8000c1e1900 */
[----:B------:R-:W2:Y:S01]  /*0d40*/  LDG.E R6, desc[UR4][R6.64] ;  /* 0x0000000406067981 */ /* 0x000ea2000c1e1900 */
[----:B------:R-:W-:Y:S02]  /*0d50*/  IADD3 R5, PT, PT, R5, 0x1, RZ ;  /* 0x0000000105057810 */ /* 0x000fe40007ffe0ff */
[----:B------:R-:W-:Y:S02]  /*0d60*/  IADD3 R4, PT, PT, R4, 0x1, RZ ;  /* 0x0000000104047810 */ /* 0x000fe40007ffe0ff */
[----:B------:R-:W-:Y:S01]  /*0d70*/  ISETP.NE.AND P0, PT, R5, RZ, PT ;  /* 0x000000ff0500720c */ /* 0x000fe20003f05270 */
[----:B--2---:R-:W-:-:S06]  /*0d80*/  FMUL R8, R6, R3 ;  /* 0x0000000306087220 */ /* 0x004fcc0000400000 */
[----:B------:R-:W0:Y:S02]  /*0d90*/  F2F.F64.F32 R8, R8 ;  /* 0x0000000800087310 */ /* 0x000e240000201800 */
[----:B0-----:R-:W-:-:S04]  /*0da0*/  DADD R24, R8, R24 ;  /* 0x0000000008187229 */ /* 0x001fc80000000018 */
[----:B------:R-:W-:Y:S07]  /*0db0*/  @P0 BRA `(.L_x_21) ;  /* 0xfffffffc00d40947 */ /* 0x000fee000383ffff */
.L_x_16:
[----:B------:R-:W-:Y:S05]  /*0dc0*/  BSYNC.RECONVERGENT B0 ;  /* 0x0000000000007941 */ /* 0x000fea0003800200 */
.L_x_15:
[----:B------:R0:W1:Y:S02]  /*0dd0*/  F2F.F32.F64 R25, R24 ;  /* 0x0000001800197310 */ /* 0x0000640000301000 */
.L_x_11:
[----:B------:R-:W2:Y:S02]  /*0de0*/  LDC.64 R2, c[0x0][0x380] ;  /* 0x0000e000ff027b82 */ /* 0x000ea40000000a00 */
[----:B--2---:R-:W-:-:S05]  /*0df0*/  IMAD.WIDE R2, R0, 0x4, R2 ;  /* 0x0000000400027825 */ /* 0x004fca00078e0202 */
[----:B-1----:R-:W-:Y:S01]  /*0e00*/  STG.E desc[UR4][R2.64], R25 ;  /* 0x0000001902007986 */ /* 0x002fe2000c101904 */
[----:B------:R-:W-:Y:S05]  /*0e10*/  EXIT ;  /* 0x000000000000794d */ /* 0x000fea0003800000 */
.L_x_22:
        /* <DEDUP_REMOVED lines=14> */
.L_x_86:


//--------------------- .text._Z26GPT4scalarProdGPUOptimizedPfS_S_ii --------------------------
	.section	.text._Z26GPT4scalarProdGPUOptimizedPfS_S_ii,"ax",@progbits
	.align	128
        .global         _Z26GPT4scalarProdGPUOptimizedPfS_S_ii
        .type           _Z26GPT4scalarProdGPUOptimizedPfS_S_ii,@function
        .size           _Z26GPT4scalarProdGPUOptimizedPfS_S_ii,(.L_x_87 - _Z26GPT4scalarProdGPUOptimizedPfS_S_ii)
        .other          _Z26GPT4scalarProdGPUOptimizedPfS_S_ii,@"STO_CUDA_ENTRY STV_DEFAULT"
_Z26GPT4scalarProdGPUOptimizedPfS_S_ii:
.text._Z26GPT4scalarProdGPUOptimizedPfS_S_ii:
        /* <DEDUP_REMOVED lines=15> */
[----:B------:R-:W-:Y:S02]  /*00f0*/  IMAD.MOV.U32 R13, RZ, RZ, RZ ;  /* 0x000000ffff0d7224 */ /* 0x000fe400078e00ff */
[----:B------:R-:W-:Y:S01]  /*0100*/  VIADD R7, R10, UR6 ;  /* 0x000000060a077c36 */ /* 0x000fe20008000000 */
[----:B------:R-:W-:-:S04]  /*0110*/  LOP3.LUT R3, RZ, R10, RZ, 0x33, !PT ;  /* 0x0000000aff037212 */ /* 0x000fc800078e33ff */
[----:B------:R-:W-:-:S04]  /*0120*/  VIADDMNMX R8, R10, 0x4, R7, !PT ;  /* 0x000000040a087846 */ /* 0x000fc80007800107 */
[----:B------:R-:W-:-:S04]  /*0130*/  IADD3 R8, PT, PT, R8, R3, RZ ;  /* 0x0000000308087210 */ /* 0x000fc80007ffe0ff */
[C---:B------:R-:W-:Y:S02]  /*0140*/  ISETP.GE.U32.AND P0, PT, R8.reuse, 0xc, PT ;  /* 0x0000000c0800780c */ /* 0x040fe40003f06070 */
[----:B------:R-:W-:-:S11]  /*0150*/  LEA.HI R9, R8, 0x1, RZ, 0x1e ;  /* 0x0000000108097811 */ /* 0x000fd600078ff0ff */
[----:B------:R-:W-:Y:S05]  /*0160*/  @!P0 BRA `(.L_x_25) ;  /* 0x00000004005c8947 */ /* 0x000fea0003800000 */
[----:B------:R-:W-:Y:S01]  /*0170*/  LOP3.LUT R6, R9, 0x7ffffffc, RZ, 0xc0, !PT ;  /* 0x7ffffffc09067812 */ /* 0x000fe200078ec0ff */
[----:B------:R-:W-:Y:S01]  /*0180*/  BSSY.RECONVERGENT B1, `(.L_x_26) ;  /* 0x0000054000017945 */ /* 0x000fe20003800200 */
[----:B------:R-:W-:Y:S01]  /*0190*/  IADD3 R10, PT, PT, R10, 0x7, RZ ;  /* 0x000000070a0a7810 */ /* 0x000fe20007ffe0ff */
[----:B------:R-:W-:Y:S01]  /*01a0*/  IMAD.MOV.U32 R13, RZ, RZ, RZ ;  /* 0x000000ffff0d7224 */ /* 0x000fe200078e00ff */
[----:B------:R-:W-:-:S07]  /*01b0*/  IADD3 R6, PT, PT, -R6, RZ, RZ ;  /* 0x000000ff06067210 */ /* 0x000fce0007ffe1ff */
.L_x_27:
[----:B------:R-:W0:Y:S01]  /*01c0*/  LDC.64 R2, c[0x0][0x388] ;  /* 0x0000e200ff027b82 */ /* 0x000e220000000a00 */
[C---:B------:R-:W-:Y:S01]  /*01d0*/  VIADD R12, R10.reuse, 0xfffffffa ;  /* 0xfffffffa0a0c7836 */ /* 0x040fe20000000000 */
[C---:B------:R-:W-:Y:S01]  /*01e0*/  IADD3 R14, PT, PT, R10.reuse, -0x5, RZ ;  /* 0xfffffffb0a0e7810 */ /* 0x040fe20007ffe0ff */
[----:B------:R-:W-:-:S03]  /*01f0*/  VIADD R11, R10, 0xfffffff9 ;  /* 0xfffffff90a0b7836 */ /* 0x000fc60000000000 */
[-C--:B------:R-:W-:Y:S02]  /*0200*/  ISETP.GE.AND P2, PT, R12, R7.reuse, PT ;  /* 0x000000070c00720c */ /* 0x080fe40003f46270 */
[----:B------:R-:W1:Y:S01]  /*0210*/  LDC.64 R4, c[0x0][0x390] ;  /* 0x0000e400ff047b82 */ /* 0x000e620000000a00 */
[----:B------:R-:W-:Y:S02]  /*0220*/  ISETP.GE.AND P3, PT, R14, R7, PT ;  /* 0x000000070e00720c */ /* 0x000fe40003f66270 */
[----:B------:R-:W-:-:S04]  /*0230*/  IADD3 R12, PT, PT, R10, -0x4, RZ ;  /* 0xfffffffc0a0c7810 */ /* 0x000fc80007ffe0ff */
[----:B------:R-:W-:Y:S01]  /*0240*/  ISETP.GE.AND P1, PT, R12, R7, PT ;  /* 0x000000070c00720c */ /* 0x000fe20003f26270 */
[----:B------:R-:W-:Y:S02]  /*0250*/  VIADD R12, R10, 0xfffffffe ;  /* 0xfffffffe0a0c7836 */ /* 0x000fe40000000000 */
[----:B0-----:R-:W-:-:S05]  /*0260*/  IMAD.WIDE R2, R11, 0x4, R2 ;  /* 0x000000040b027825 */ /* 0x001fca00078e0202 */
[----:B------:R-:W2:Y:S01]  /*0270*/  LDG.E R22, desc[UR4][R2.64] ;  /* 0x0000000402167981 */ /* 0x000ea2000c1e1900 */
[----:B-1----:R-:W-:-:S03]  /*0280*/  IMAD.WIDE R4, R11, 0x4, R4 ;  /* 0x000000040b047825 */ /* 0x002fc600078e0204 */
[----:B------:R-:W3:Y:S04]  /*0290*/  @!P2 LDG.E R25, desc[UR4][R2.64+0x4] ;  /* 0x000004040219a981 */ /* 0x000ee8000c1e1900 */
[----:B------:R-:W2:Y:S01]  /*02a0*/  LDG.E R23, desc[UR4][R4.64] ;  /* 0x0000000404177981 */ /* 0x000ea2000c1e1900 */
[----:B------:R-:W-:-:S03]  /*02b0*/  ISETP.GE.AND P6, PT, R12, R7, PT ;  /* 0x000000070c00720c */ /* 0x000fc60003fc6270 */
[----:B------:R-:W3:Y:S04]  /*02c0*/  @!P2 LDG.E R24, desc[UR4][R4.64+0x4] ;  /* 0x000004040418a981 */ /* 0x000ee8000c1e1900 */
[----:B------:R-:W4:Y:S04]  /*02d0*/  @!P3 LDG.E R18, desc[UR4][R2.64+0x8] ;  /* 0x000008040212b981 */ /* 0x000f28000c1e1900 */
[----:B------:R-:W4:Y:S01]  /*02e0*/  @!P3 LDG.E R21, desc[UR4][R4.64+0x8] ;  /* 0x000008040415b981 */ /* 0x000f22000c1e1900 */
[----:B------:R-:W-:-:S03]  /*02f0*/  IADD3 R12, PT, PT, R10, -0x1, RZ ;  /* 0xffffffff0a0c7810 */ /* 0x000fc60007ffe0ff */
[----:B------:R-:W5:Y:S04]  /*0300*/  @!P1 LDG.E R19, desc[UR4][R2.64+0xc] ;  /* 0x00000c0402139981 */ /* 0x000f68000c1e1900 */
[----:B------:R-:W5:Y:S01]  /*0310*/  @!P1 LDG.E R14, desc[UR4][R4.64+0xc] ;  /* 0x00000c04040e9981 */ /* 0x000f62000c1e1900 */
[----:B------:R-:W-:-:S03]  /*0320*/  ISETP.GE.AND P5, PT, R12, R7, PT ;  /* 0x000000070c00720c */ /* 0x000fc60003fa6270 */
[----:B------:R-:W5:Y:S04]  /*0330*/  LDG.E R15, desc[UR4][R2.64+0x10] ;  /* 0x00001004020f7981 */ /* 0x000f68000c1e1900 */
[----:B------:R-:W5:Y:S04]  /*0340*/  LDG.E R16, desc[UR4][R4.64+0x10] ;  /* 0x0000100404107981 */ /* 0x000f68000c1e1900 */
[----:B------:R-:W5:Y:S04]  /*0350*/  @!P6 LDG.E R20, desc[UR4][R2.64+0x14] ;  /* 0x000014040214e981 */ /* 0x000f68000c1e1900 */
[----:B------:R-:W5:Y:S04]  /*0360*/  @!P6 LDG.E R17, desc[UR4][R4.64+0x14] ;  /* 0x000014040411e981 */ /* 0x000f68000c1e1900 */
[----:B------:R-:W5:Y:S04]  /*0370*/  @!P5 LDG.E R11, desc[UR4][R2.64+0x18] ;  /* 0x00001804020bd981 */ /* 0x000f68000c1e1900 */
[----:B------:R-:W5:Y:S01]  /*0380*/  @!P5 LDG.E R12, desc[UR4][R4.64+0x18] ;  /* 0x00001804040cd981 */ /* 0x000f62000c1e1900 */
[C---:B------:R-:W-:Y:S01]  /*0390*/  ISETP.GE.AND P0, PT, R10.reuse, R7, PT ;  /* 0x000000070a00720c */ /* 0x040fe20003f06270 */
[----:B------:R-:W-:-:S02]  /*03a0*/  VIADD R26, R10, 0x2 ;  /* 0x000000020a1a7836 */ /* 0x000fc40000000000 */
[----:B------:R-:W-:-:S03]  /*03b0*/  VIADD R28, R10, 0x4 ;  /* 0x000000040a1c7836 */ /* 0x000fc60000000000 */
[----:B------:R-:W-:Y:S01]  /*03c0*/  ISETP.GE.AND P4, PT, R26, R7, PT ;  /* 0x000000071a00720c */ /* 0x000fe20003f86270 */
[----:B--2---:R-:W-:-:S06]  /*03d0*/  FFMA R22, R22, R23, R13 ;  /* 0x0000001716167223 */ /* 0x004fcc000000000d */
[----:B------:R-:W2:Y:S01]  /*03e0*/  @!P0 LDG.E R13, desc[UR4][R4.64+0x1c] ;  /* 0x00001c04040d8981 */ /* 0x000ea2000c1e1900 */
[----:B---3--:R-:W-:Y:S01]  /*03f0*/  @!P2 FFMA R22, R25, R24, R22 ;  /* 0x000000181916a223 */ /* 0x008fe20000000016 */
[----:B------:R-:W-:-:S03]  /*0400*/  IADD3 R24, PT, PT, R10, 0x3, RZ ;  /* 0x000000030a187810 */ /* 0x000fc60007ffe0ff */
[----:B----4-:R-:W-:Y:S01]  /*0410*/  @!P3 FFMA R22, R18, R21, R22 ;  /* 0x000000151216b223 */ /* 0x010fe20000000016 */
[----:B------:R-:W-:Y:S02]  /*0420*/  IADD3 R18, PT, PT, R10, 0x6, RZ ;  /* 0x000000060a127810 */ /* 0x000fe40007ffe0ff */
[-C--:B------:R-:W-:Y:S01]  /*0430*/  ISETP.GE.AND P3, PT, R24, R7.reuse, PT ;  /* 0x000000071800720c */ /* 0x080fe20003f66270 */
[----:B-----5:R-:W-:Y:S02]  /*0440*/  @!P1 FFMA R22, R19, R14, R22 ;  /* 0x0000000e13169223 */ /* 0x020fe40000000016 */
[----:B------:R-:W2:Y:S01]  /*0450*/  @!P0 LDG.E R14, desc[UR4][R2.64+0x1c] ;  /* 0x00001c04020e8981 */ /* 0x000ea2000c1e1900 */
[-C--:B------:R-:W-:Y:S02]  /*0460*/  ISETP.GE.AND P2, PT, R28, R7.reuse, PT ;  /* 0x000000071c00720c */ /* 0x080fe40003f46270 */
[----:B------:R-:W-:Y:S01]  /*0470*/  ISETP.GE.AND P1, PT, R18, R7, PT ;  /* 0x000000071200720c */ /* 0x000fe20003f26270 */
[----:B------:R-:W3:Y:S01]  /*0480*/  LDG.E R28, desc[UR4][R4.64+0x30] ;  /* 0x00003004041c7981 */ /* 0x000ee2000c1e1900 */
[----:B------:R-:W-:-:S03]  /*0490*/  FFMA R15, R15, R16, R22 ;  /* 0x000000100f0f7223 */ /* 0x000fc60000000016 */
[----:B------:R-:W4:Y:S01]  /*04a0*/  LDG.E R18, desc[UR4][R2.64+0x20] ;  /* 0x0000200402127981 */ /* 0x000f22000c1e1900 */
[----:B------:R-:W-:-:S03]  /*04b0*/  VIADD R22, R10, 0x7 ;  /* 0x000000070a167836 */ /* 0x000fc60000000000 */
[----:B------:R-:W4:Y:S01]  /*04c0*/  LDG.E R16, desc[UR4][R4.64+0x20] ;  /* 0x0000200404107981 */ /* 0x000f22000c1e1900 */
[----:B------:R-:W-:-:S03]  /*04d0*/  @!P6 FFMA R15, R20, R17, R15 ;  /* 0x00000011140fe223 */ /* 0x000fc6000000000f */
[----:B------:R-:W5:Y:S01]  /*04e0*/  @!P4 LDG.E R17, desc[UR4][R2.64+0x24] ;  /* 0x000024040211c981 */ /* 0x000f62000c1e1900 */
[----:B------:R-:W-:-:S03]  /*04f0*/  ISETP.GE.AND P6, PT, R22, R7, PT ;  /* 0x000000071600720c */ /* 0x000fc60003fc6270 */
[----:B------:R-:W5:Y:S01]  /*0500*/  @!P4 LDG.E R20, desc[UR4][R4.64+0x24] ;  /* 0x000024040414c981 */ /* 0x000f62000c1e1900 */
[----:B------:R-:W-:-:S03]  /*0510*/  IADD3 R24, PT, PT, R10, 0x8, RZ ;  /* 0x000000080a187810 */ /* 0x000fc60007ffe0ff */
[----:B------:R-:W3:Y:S04]  /*0520*/  @!P3 LDG.E R19, desc[UR4][R2.64+0x28] ;  /* 0x000028040213b981 */ /* 0x000ee8000c1e1900 */
[----:B------:R-:W3:Y:S01]  /*0530*/  @!P3 LDG.E R22, desc[UR4][R4.64+0x28] ;  /* 0x000028040416b981 */ /* 0x000ee2000c1e1900 */
[----:B------:R-:W-:-:S03]  /*0540*/  @!P5 FFMA R15, R11, R12, R15 ;  /* 0x0000000c0b0fd223 */ /* 0x000fc6000000000f */
[----:B------:R-:W3:Y:S01]  /*0550*/  @!P2 LDG.E R21, desc[UR4][R2.64+0x2c] ;  /* 0x00002c040215a981 */ /* 0x000ee2000c1e1900 */
[----:B------:R-:W-:-:S03]  /*0560*/  ISETP.GE.AND P5, PT, R24, R7, PT ;  /* 0x000000071800720c */ /* 0x000fc60003fa6270 */
[----:B------:R-:W3:Y:S04]  /*0570*/  @!P2 LDG.E R23, desc[UR4][R4.64+0x2c] ;  /* 0x00002c040417a981 */ /* 0x000ee8000c1e1900 */
[----:B------:R-:W3:Y:S04]  /*0580*/  LDG.E R11, desc[UR4][R2.64+0x30] ;  /* 0x00003004020b7981 */ /* 0x000ee8000c1e1900 */
[----:B------:R-:W3:Y:S04]  /*0590*/  @!P1 LDG.E R26, desc[UR4][R2.64+0x34] ;  /* 0x00003404021a9981 */ /* 0x000ee8000c1e1900 */
[----:B------:R-:W3:Y:S04]  /*05a0*/  @!P1 LDG.E R12, desc[UR4][R4.64+0x34] ;  /* 0x00003404040c9981 */ /* 0x000ee8000c1e1900 */
[----:B------:R-:W3:Y:S04]  /*05b0*/  @!P6 LDG.E R24, desc[UR4][R2.64+0x38] ;  /* 0x000038040218e981 */ /* 0x000ee8000c1e1900 */
[----:B------:R-:W3:Y:S04]  /*05c0*/  @!P6 LDG.E R25, desc[UR4][R4.64+0x38] ;  /* 0x000038040419e981 */ /* 0x000ee8000c1e1900 */
[----:B------:R-:W3:Y:S04]  /*05d0*/  @!P5 LDG.E R27, desc[UR4][R2.64+0x3c] ;  /* 0x00003c04021bd981 */ /* 0x000ee8000c1e1900 */
[----:B------:R-:W3:Y:S01]  /*05e0*/  @!P5 LDG.E R29, desc[UR4][R4.64+0x3c] ;  /* 0x00003c04041dd981 */ /* 0x000ee2000c1e1900 */
[----:B------:R-:W-:Y:S01]  /*05f0*/  IADD3 R6, PT, PT, R6, 0x4, RZ ;  /* 0x0000000406067810 */ /* 0x000fe20007ffe0ff */
[----:B------:R-:W-:-:S02]  /*0600*/  VIADD R10, R10, 0x10 ;  /* 0x000000100a0a7836 */ /* 0x000fc40000000000 */
[----:B--2---:R-:W-:-:S04]  /*0610*/  @!P0 FFMA R15, R14, R13, R15 ;  /* 0x0000000d0e0f8223 */ /* 0x004fc8000000000f */
[----:B----4-:R-:W-:-:S04]  /*0620*/  FFMA R16, R18, R16, R15 ;  /* 0x0000001012107223 */ /* 0x010fc8000000000f */
[----:B-----5:R-:W-:Y:S01]  /*0630*/  @!P4 FFMA R16, R17, R20, R16 ;  /* 0x000000141110c223 */ /* 0x020fe20000000010 */
[----:B------:R-:W-:-:S03]  /*0640*/  ISETP.NE.AND P0, PT, R6, RZ, PT ;  /* 0x000000ff0600720c */ /* 0x000fc60003f05270 */
[----:B---3--:R-:W-:-:S04]  /*0650*/  @!P3 FFMA R16, R19, R22, R16 ;  /* 0x000000161310b223 */ /* 0x008fc80000000010 */
[----:B------:R-:W-:-:S04]  /*0660*/  @!P2 FFMA R16, R21, R23, R16 ;  /* 0x000000171510a223 */ /* 0x000fc80000000010 */
[----:B------:R-:W-:-:S04]  /*0670*/  FFMA R13, R11, R28, R16 ;  /* 0x0000001c0b0d7223 */ /* 0x000fc80000000010 */
[----:B------:R-:W-:-:S04]  /*0680*/  @!P1 FFMA R13, R26, R12, R13 ;  /* 0x0000000c1a0d9223 */ /* 0x000fc8000000000d */
[----:B------:R-:W-:-:S04]  /*0690*/  @!P6 FFMA R13, R24, R25, R13 ;  /* 0x00000019180de223 */ /* 0x000fc8000000000d */
[----:B------:R-:W-:Y:S01]  /*06a0*/  @!P5 FFMA R13, R27, R29, R13 ;  /* 0x0000001d1b0dd223 */ /* 0x000fe2000000000d */
[----:B------:R-:W-:Y:S06]  /*06b0*/  @P0 BRA `(.L_x_27) ;  /* 0xfffffff800c00947 */ /* 0x000fec000383ffff */
[----:B------:R-:W-:Y:S05]  /*06c0*/  BSYNC.RECONVERGENT B1 ;  /* 0x0000000000017941 */ /* 0x000fea0003800200 */
.L_x_26:
[----:B------:R-:W-:-:S07]  /*06d0*/  IADD3 R10, PT, PT, R10, -0x7, RZ ;  /* 0xfffffff90a0a7810 */ /* 0x000fce0007ffe0ff */
.L_x_25:
[----:B------:R-:W-:Y:S05]  /*06e0*/  BSYNC.RECONVERGENT B0 ;  /* 0x0000000000007941 */ /* 0x000fea0003800200 */
.L_x_24:
[----:B------:R-:W-:Y:S01]  /*06f0*/  LOP3.LUT P0, R9, R9, 0x3, RZ, 0xc0, !PT ;  /* 0x0000000309097812 */ /* 0x000fe2000780c0ff */
[----:B------:R-:W-:-:S12]  /*0700*/  BSSY.RECONVERGENT B0, `(.L_x_23) ;  /* 0x0000047000007945 */ /* 0x000fd80003800200 */
[----:B------:R-:W-:Y:S05]  /*0710*/  @!P0 BRA `(.L_x_28) ;  /* 0x0000000400148947 */ /* 0x000fea0003800000 */
[----:B------:R-:W-:Y:S01]  /*0720*/  ISETP.NE.AND P1, PT, R9, 0x1, PT ;  /* 0x000000010900780c */ /* 0x000fe20003f25270 */
[----:B------:R-:W-:Y:S01]  /*0730*/  BSSY.RECONVERGENT B1, `(.L_x_29) ;  /* 0x000002c000017945 */ /* 0x000fe20003800200 */
[----:B------:R-:W-:-:S11]  /*0740*/  LOP3.LUT P0, RZ, R8, 0x4, RZ, 0xc0, !PT ;  /* 0x0000000408ff7812 */ /* 0x000fd6000780c0ff */
[----:B------:R-:W-:Y:S05]  /*0750*/  @!P1 BRA `(.L_x_30) ;  /* 0x0000000000a49947 */ /* 0x000fea0003800000 */
[----:B------:R-:W0:Y:S01]  /*0760*/  LDC.64 R2, c[0x0][0x388] ;  /* 0x0000e200ff027b82 */ /* 0x000e220000000a00 */
[C---:B------:R-:W-:Y:S01]  /*0770*/  IADD3 R6, PT, PT, R10.reuse, 0x1, RZ ;  /* 0x000000010a067810 */ /* 0x040fe20007ffe0ff */
[----:B------:R-:W-:-:S03]  /*0780*/  VIADD R8, R10, 0x2 ;  /* 0x000000020a087836 */ /* 0x000fc60000000000 */
[-C--:B------:R-:W-:Y:S02]  /*0790*/  ISETP.GE.AND P1, PT, R6, R7.reuse, PT ;  /* 0x000000070600720c */ /* 0x080fe40003f26270 */
[----:B------:R-:W-:Y:S01]  /*07a0*/  IADD3 R6, PT, PT, R10, 0x3, RZ ;  /* 0x000000030a067810 */ /* 0x000fe20007ffe0ff */
[----:B------:R-:W1:Y:S01]  /*07b0*/  LDC.64 R4, c[0x0][0x390] ;  /* 0x0000e400ff047b82 */ /* 0x000e620000000a00 */
[-C--:B------:R-:W-:Y:S02]  /*07c0*/  ISETP.GE.AND P2, PT, R8, R7.reuse, PT ;  /* 0x000000070800720c */ /* 0x080fe40003f46270 */
[----:B------:R-:W-:Y:S02]  /*07d0*/  ISETP.GE.AND P3, PT, R6, R7, PT ;  /* 0x000000070600720c */ /* 0x000fe40003f66270 */
[C---:B------:R-:W-:Y:S01]  /*07e0*/  IADD3 R14, PT, PT, R10.reuse, 0x5, RZ ;  /* 0x000000050a0e7810 */ /* 0x040fe20007ffe0ff */
[----:B0-----:R-:W-:-:S05]  /*07f0*/  IMAD.WIDE R2, R10, 0x4, R2 ;  /* 0x000000040a027825 */ /* 0x001fca00078e0202 */
[----:B------:R-:W2:Y:S01]  /*0800*/  LDG.E R6, desc[UR4][R2.64] ;  /* 0x0000000402067981 */ /* 0x000ea2000c1e1900 */
[----:B-1----:R-:W-:-:S03]  /*0810*/  IMAD.WIDE R4, R10, 0x4, R4 ;  /* 0x000000040a047825 */ /* 0x002fc600078e0204 */
[----:B------:R-:W3:Y:S04]  /*0820*/  @!P1 LDG.E R12, desc[UR4][R2.64+0x4] ;  /* 0x00000404020c9981 */ /* 0x000ee8000c1e1900 */
[----:B------:R-:W2:Y:S01]  /*0830*/  LDG.E R8, desc[UR4][R4.64] ;  /* 0x0000000404087981 */ /* 0x000ea2000c1e1900 */
[----:B------:R-:W-:-:S03]  /*0840*/  VIADD R16, R10, 0x6 ;  /* 0x000000060a107836 */ /* 0x000fc60000000000 */
[----:B------:R-:W3:Y:S01]  /*0850*/  @!P1 LDG.E R9, desc[UR4][R4.64+0x4] ;  /* 0x0000040404099981 */ /* 0x000ee2000c1e1900 */
[----:B------:R-:W-:-:S03]  /*0860*/  ISETP.GE.AND P4, PT, R14, R7, PT ;  /* 0x000000070e00720c */ /* 0x000fc60003f86270 */
[----:B------:R-:W4:Y:S01]  /*0870*/  @!P2 LDG.E R14, desc[UR4][R2.64+0x8] ;  /* 0x00000804020ea981 */ /* 0x000f22000c1e1900 */
[----:B------:R-:W-:-:S03]  /*0880*/  IADD3 R18, PT, PT, R10, 0x7, RZ ;  /* 0x000000070a127810 */ /* 0x000fc60007ffe0ff */
[----:B------:R-:W4:Y:S01]  /*0890*/  @!P2 LDG.E R11, desc[UR4][R4.64+0x8] ;  /* 0x00000804040ba981 */ /* 0x000f22000c1e1900 */
[----:B------:R-:W-:-:S03]  /*08a0*/  ISETP.GE.AND P5, PT, R16, R7, PT ;  /* 0x000000071000720c */ /* 0x000fc60003fa6270 */
[----:B------:R-:W5:Y:S01]  /*08b0*/  @!P3 LDG.E R16, desc[UR4][R2.64+0xc] ;  /* 0x00000c040210b981 */ /* 0x000f62000c1e1900 */
[----:B------:R-:W-:-:S03]  /*08c0*/  ISETP.GE.AND P6, PT, R18, R7, PT ;  /* 0x000000071200720c */ /* 0x000fc60003fc6270 */
[----:B------:R-:W5:Y:S04]  /*08d0*/  @!P3 LDG.E R15, desc[UR4][R4.64+0xc] ;  /* 0x00000c04040fb981 */ /* 0x000f68000c1e1900 */
[----:B------:R-:W5:Y:S04]  /*08e0*/  LDG.E R18, desc[UR4][R2.64+0x10] ;  /* 0x0000100402127981 */ /* 0x000f68000c1e1900 */
[----:B------:R-:W5:Y:S04]  /*08f0*/  LDG.E R17, desc[UR4][R4.64+0x10] ;  /* 0x0000100404117981 */ /* 0x000f68000c1e1900 */
[----:B------:R-:W5:Y:S04]  /*0900*/  @!P4 LDG.E R20, desc[UR4][R2.64+0x14] ;  /* 0x000014040214c981 */ /* 0x000f68000c1e1900 */
[----:B------:R-:W5:Y:S04]  /*0910*/  @!P4 LDG.E R19, desc[UR4][R4.64+0x14] ;  /* 0x000014040413c981 */ /* 0x000f68000c1e1900 */
[----:B------:R-:W5:Y:S04]  /*0920*/  @!P5 LDG.E R22, desc[UR4][R2.64+0x18] ;  /* 0x000018040216d981 */ /* 0x000f68000c1e1900 */
[----:B------:R-:W5:Y:S04]  /*0930*/  @!P5 LDG.E R21, desc[UR4][R4.64+0x18] ;  /* 0x000018040415d981 */ /* 0x000f68000c1e1900 */
[----:B------:R-:W5:Y:S04]  /*0940*/  @!P6 LDG.E R24, desc[UR4][R2.64+0x1c] ;  /* 0x00001c040218e981 */ /* 0x000f68000c1e1900 */
[----:B------:R-:W5:Y:S01]  /*0950*/  @!P6 LDG.E R23, desc[UR4][R4.64+0x1c] ;  /* 0x00001c040417e981 */ /* 0x000f62000c1e1900 */
[----:B------:R-:W-:Y:S01]  /*0960*/  IADD3 R10, PT, PT, R10, 0x8, RZ ;  /* 0x000000080a0a7810 */ /* 0x000fe20007ffe0ff */
[----:B--2---:R-:W-:-:S04]  /*0970*/  FFMA R13, R6, R8, R13 ;  /* 0x00000008060d7223 */ /* 0x004fc8000000000d */
[----:B---3--:R-:W-:-:S04]  /*0980*/  @!P1 FFMA R13, R12, R9, R13 ;  /* 0x000000090c0d9223 */ /* 0x008fc8000000000d */
[----:B----4-:R-:W-:-:S04]  /*0990*/  @!P2 FFMA R13, R14, R11, R13 ;  /* 0x0000000b0e0da223 */ /* 0x010fc8000000000d */
[----:B-----5:R-:W-:-:S04]  /*09a0*/  @!P3 FFMA R13, R16, R15, R13 ;  /* 0x0000000f100db223 */ /* 0x020fc8000000000d */
[----:B------:R-:W-:-:S04]  /*09b0*/  FFMA R13, R18, R17, R13 ;  /* 0x00000011120d7223 */ /* 0x000fc8000000000d */
[----:B------:R-:W-:-:S04]  /*09c0*/  @!P4 FFMA R13, R20, R19, R13 ;  /* 0x00000013140dc223 */ /* 0x000fc8000000000d */
[----:B------:R-:W-:-:S04]  /*09d0*/  @!P5 FFMA R13, R22, R21, R13 ;  /* 0x00000015160dd223 */ /* 0x000fc8000000000d */
[----:B------:R-:W-:-:S07]  /*09e0*/  @!P6 FFMA R13, R24, R23, R13 ;  /* 0x00000017180de223 */ /* 0x000fce000000000d */
.L_x_30:
[----:B------:R-:W-:Y:S05]  /*09f0*/  BSYNC.RECONVERGENT B1 ;  /* 0x0000000000017941 */ /* 0x000fea0003800200 */
.L_x_29:
[----:B------:R-:W-:Y:S05]  /*0a00*/  @P0 BRA `(.L_x_28) ;  /* 0x0000000000580947 */ /* 0x000fea0003800000 */
[----:B------:R-:W0:Y:S01]  /*0a10*/  LDC.64 R2, c[0x0][0x388] ;  /* 0x0000e200ff027b82 */ /* 0x000e220000000a00 */
[C---:B------:R-:W-:Y:S01]  /*0a20*/  VIADD R6, R10.reuse, 0x1 ;  /* 0x000000010a067836 */ /* 0x040fe20000000000 */
[----:B------:R-:W-:-:S04]  /*0a30*/  IADD3 R8, PT, PT, R10, 0x2, RZ ;  /* 0x000000020a087810 */ /* 0x000fc80007ffe0ff */
[-C--:B------:R-:W-:Y:S02]  /*0a40*/  ISETP.GE.AND P0, PT, R6, R7.reuse, PT ;  /* 0x000000070600720c */ /* 0x080fe40003f06270 */
[----:B------:R-:W1:Y:S01]  /*0a50*/  LDC.64 R4, c[0x0][0x390] ;  /* 0x0000e400ff047b82 */ /* 0x000e620000000a00 */
[----:B------:R-:W-:Y:S02]  /*0a60*/  IADD3 R6, PT, PT, R10, 0x3, RZ ;  /* 0x000000030a067810 */ /* 0x000fe40007ffe0ff */
[-C--:B------:R-:W-:Y:S02]  /*0a70*/  ISETP.GE.AND P1, PT, R8, R7.reuse, PT ;  /* 0x000000070800720c */ /* 0x080fe40003f26270 */
[----:B------:R-:W-:Y:S01]  /*0a80*/  ISETP.GE.AND P2, PT, R6, R7, PT ;  /* 0x000000070600720c */ /* 0x000fe20003f46270 */
[----:B0-----:R-:W-:-:S05]  /*0a90*/  IMAD.WIDE R2, R10, 0x4, R2 ;  /* 0x000000040a027825 */ /* 0x001fca00078e0202 */
[----:B------:R-:W2:Y:S01]  /*0aa0*/  @!P0 LDG.E R6, desc[UR4][R2.64+0x4] ;  /* 0x0000040402068981 */ /* 0x000ea2000c1e1900 */
[----:B-1----:R-:W-:-:S04]  /*0ab0*/  IMAD.WIDE R10, R10, 0x4, R4 ;  /* 0x000000040a0a7825 */ /* 0x002fc800078e0204 */
[----:B------:R-:W3:Y:S04]  /*0ac0*/  @!P1 LDG.E R8, desc[UR4][R2.64+0x8] ;  /* 0x0000080402089981 */ /* 0x000ee8000c1e1900 */
[----:B------:R-:W4:Y:S04]  /*0ad0*/  LDG.E R4, desc[UR4][R2.64] ;  /* 0x0000000402047981 */ /* 0x000f28000c1e1900 */
[----:B------:R-:W4:Y:S04]  /*0ae0*/  LDG.E R5, desc[UR4][R10.64] ;  /* 0x000000040a057981 */ /* 0x000f28000c1e1900 */
[----:B------:R-:W2:Y:S04]  /*0af0*/  @!P0 LDG.E R7, desc[UR4][R10.64+0x4] ;  /* 0x000004040a078981 */ /* 0x000ea8000c1e1900 */
[----:B------:R-:W3:Y:S04]  /*0b00*/  @!P1 LDG.E R9, desc[UR4][R10.64+0x8] ;  /* 0x000008040a099981 */ /* 0x000ee8000c1e1900 */
[----:B------:R-:W5:Y:S04]  /*0b10*/  @!P2 LDG.E R12, desc[UR4][R2.64+0xc] ;  /* 0x00000c04020ca981 */ /* 0x000f68000c1e1900 */
[----:B------:R-:W5:Y:S01]  /*0b20*/  @!P2 LDG.E R14, desc[UR4][R10.64+0xc] ;  /* 0x00000c040a0ea981 */ /* 0x000f62000c1e1900 */
[----:B----4-:R-:W-:-:S04]  /*0b30*/  FFMA R13, R4, R5, R13 ;  /* 0x00000005040d7223 */ /* 0x010fc8000000000d */
[----:B--2---:R-:W-:-:S04]  /*0b40*/  @!P0 FFMA R13, R6, R7, R13 ;  /* 0x00000007060d8223 */ /* 0x004fc8000000000d */
[----:B---3--:R-:W-:-:S04]  /*0b50*/  @!P1 FFMA R13, R8, R9, R13 ;  /* 0x00000009080d9223 */ /* 0x008fc8000000000d */
[----:B-----5:R-:W-:-:S07]  /*0b60*/  @!P2 FFMA R13, R12, R14, R13 ;  /* 0x0000000e0c0da223 */ /* 0x020fce000000000d */
.L_x_28:
[----:B------:R-:W-:Y:S05]  /*0b70*/  BSYNC.RECONVERGENT B0 ;  /* 0x0000000000007941 */ /* 0x000fea0003800200 */
.L_x_23:
[----:B------:R-:W0:Y:S02]  /*0b80*/  LDC.64 R2, c[0x0][0x380] ;  /* 0x0000e000ff027b82 */ /* 0x000e240000000a00 */
[----:B0-----:R-:W-:-:S05]  /*0b90*/  IMAD.WIDE R2, R0, 0x4, R2 ;  /* 0x0000000400027825 */ /* 0x001fca00078e0202 */
[----:B------:R-:W-:Y:S01]  /*0ba0*/  STG.E desc[UR4][R2.64], R13 ;  /* 0x0000000d02007986 */ /* 0x000fe2000c101904 */
[----:B------:R-:W-:Y:S05]  /*0bb0*/  EXIT ;  /* 0x000000000000794d */ /* 0x000fea0003800000 */
.L_x_31:
        /* <DEDUP_REMOVED lines=12> */
.L_x_87:


//--------------------- .text._Z17GPT4scalarProdGPUPfS_S_ii --------------------------
	.section	.text._Z17GPT4scalarProdGPUPfS_S_ii,"ax",@progbits
	.align	128
        .global         _Z17GPT4scalarProdGPUPfS_S_ii
        .type           _Z17GPT4scalarProdGPUPfS_S_ii,@function
        .size           _Z17GPT4scalarProdGPUPfS_S_ii,(.L_x_88 - _Z17GPT4scalarProdGPUPfS_S_ii)
        .other          _Z17GPT4scalarProdGPUPfS_S_ii,@"STO_CUDA_ENTRY STV_DEFAULT"
_Z17GPT4scalarProdGPUPfS_S_ii:
.text._Z17GPT4scalarProdGPUPfS_S_ii:
        /* <DEDUP_REMOVED lines=33> */
.L_x_35:
        /* <DEDUP_REMOVED lines=86> */
.L_x_34:
[----:B------:R-:W-:Y:S05]  /*0770*/  BSYNC.RECONVERGENT B0 ;  /* 0x0000000000007941 */ /* 0x000fea0003800200 */
.L_x_33:
        /* <DEDUP_REMOVED lines=52> */
.L_x_39:
[----:B------:R-:W-:Y:S05]  /*0ac0*/  BSYNC.RECONVERGENT B1 ;  /* 0x0000000000017941 */ /* 0x000fea0003800200 */
.L_x_38:
        /* <DEDUP_REMOVED lines=31> */
.L_x_41:
[----:B------:R-:W-:Y:S05]  /*0cc0*/  BSYNC.RECONVERGENT B1 ;  /* 0x0000000000017941 */ /* 0x000fea0003800200 */
.L_x_40:
[----:B------:R-:W-:Y:S05]  /*0cd0*/  @!P1 BRA `(.L_x_37) ;  /* 0x0000000000389947 */ /* 0x000fea0003800000 */
[----:B------:R-:W0:Y:S01]  /*0ce0*/  LDC.64 R10, c[0x0][0x390] ;  /* 0x0000e400ff0a7b82 */ /* 0x000e220000000a00 */
[----:B------:R-:W-:-:S07]  /*0cf0*/  IADD3 R5, PT, PT, -R2, RZ, RZ ;  /* 0x000000ff02057210 */ /* 0x000fce0007ffe1ff */
[----:B------:R-:W1:Y:S02]  /*0d00*/  LDC.64 R12, c[0x0][0x388] ;  /* 0x0000e200ff0c7b82 */ /* 0x000e640000000a00 */
.L_x_42:
        /* <DEDUP_REMOVED lines=11> */
.L_x_37:
[----:B------:R-:W-:Y:S05]  /*0dc0*/  BSYNC.RECONVERGENT B0 ;  /* 0x0000000000007941 */ /* 0x000fea0003800200 */
.L_x_36:
[----:B------:R0:W1:Y:S02]  /*0dd0*/  F2F.F32.F64 R25, R24 ;  /* 0x0000001800197310 */ /* 0x0000640000301000 */
.L_x_32:
[----:B------:R-:W2:Y:S02]  /*0de0*/  LDC.64 R2, c[0x0][0x380] ;  /* 0x0000e000ff027b82 */ /* 0x000ea40000000a00 */
[----:B--2---:R-:W-:-:S05]  /*0df0*/  IMAD.WIDE R2, R0, 0x4, R2 ;  /* 0x0000000400027825 */ /* 0x004fca00078e0202 */
[----:B-1----:R-:W-:Y:S01]  /*0e00*/  STG.E desc[UR4][R2.64], R25 ;  /* 0x0000001902007986 */ /* 0x002fe2000c101904 */
[----:B------:R-:W-:Y:S05]  /*0e10*/  EXIT ;  /* 0x000000000000794d */ /* 0x000fea0003800000 */
.L_x_43:
        /* <DEDUP_REMOVED lines=14> */
.L_x_88:


//--------------------- .text._Z13scalarProdGPUPfS_S_ii --------------------------
	.section	.text._Z13scalarProdGPUPfS_S_ii,"ax",@progbits
	.align	128
        .global         _Z13scalarProdGPUPfS_S_ii
        .type           _Z13scalarProdGPUPfS_S_ii,@function
        .size           _Z13scalarProdGPUPfS_S_ii,(.L_x_89 - _Z13scalarProdGPUPfS_S_ii)
        .other          _Z13scalarProdGPUPfS_S_ii,@"STO_CUDA_ENTRY STV_DEFAULT"
_Z13scalarProdGPUPfS_S_ii:
.text._Z13scalarProdGPUPfS_S_ii:
[----:B------:R-:W-:Y:S08]  /*0000*/  LDC R1, c[0x0][0x37c] ;  /* 0x0000df00ff017b82 */ /* 0x000ff00000000800 */
[----:B------:R-:W0:Y:S08]  /*0010*/  S2UR UR10, SR_CTAID.X ;  /* 0x00000000000a79c3 */ /* 0x000e300000002500 */
[----:B------:R-:W0:Y:S02]  /*0020*/  LDC R0, c[0x0][0x398] ;  /* 0x0000e600ff007b82 */ /* 0x000e240000000800 */
[----:B0-----:R-:W-:-:S13]  /*0030*/  ISETP.LE.AND P0, PT, R0, UR10, PT ;  /* 0x0000000a00007c0c */ /* 0x001fda000bf03270 */
[----:B------:R-:W-:Y:S05]  /*0040*/  @P0 EXIT ;  /* 0x000000000000094d */ /* 0x000fea0003800000 */
[----:B------:R-:W0:Y:S01]  /*0050*/  S2R R0, SR_TID.X ;  /* 0x0000000000007919 */ /* 0x000e220000002100 */
[----:B------:R-:W1:Y:S01]  /*0060*/  LDCU.64 UR8, c[0x0][0x388] ;  /* 0x00007100ff0877ac */ /* 0x000e620008000a00 */
[----:B------:R-:W-:Y:S01]  /*0070*/  MOV R6, UR10 ;  /* 0x0000000a00067c02 */ /* 0x000fe20008000f00 */
[----:B------:R-:W2:Y:S01]  /*0080*/  LDCU.64 UR6, c[0x0][0x390] ;  /* 0x00007200ff0677ac */ /* 0x000ea20008000a00 */
[----:B------:R-:W3:Y:S01]  /*0090*/  LDCU UR11, c[0x0][0x360] ;  /* 0x00006c00ff0b77ac */ /* 0x000ee20008000800 */
[----:B------:R-:W4:Y:S01]  /*00a0*/  LDCU.64 UR14, c[0x0][0x358] ;  /* 0x00006b00ff0e77ac */ /* 0x000f220008000a00 */
[----:B------:R-:W0:Y:S01]  /*00b0*/  LDCU UR12, c[0x0][0x370] ;  /* 0x00006e00ff0c77ac */ /* 0x000e220008000800 */
[----:B-1----:R-:W-:Y:S02]  /*00c0*/  UIADD3 UR8, UP0, UPT, UR8, 0x8000, URZ ;  /* 0x0000800008087890 */ /* 0x002fe4000ff1e0ff */
[----:B--2---:R-:W-:Y:S02]  /*00d0*/  UIADD3 UR6, UP1, UPT, UR6, 0x8000, URZ ;  /* 0x0000800006067890 */ /* 0x004fe4000ff3e0ff */
[----:B------:R-:W-:-:S02]  /*00e0*/  UIADD3.X UR9, UPT, UPT, URZ, UR9, URZ, UP0, !UPT ;  /* 0x00000009ff097290 */ /* 0x000fc400087fe4ff */
[----:B------:R-:W-:Y:S01]  /*00f0*/  UIADD3.X UR7, UPT, UPT, URZ, UR7, URZ, UP1, !UPT ;  /* 0x00000007ff077290 */ /* 0x000fe20008ffe4ff */
[----:B---34-:R-:W-:-:S11]  /*0100*/  UMOV UR4, URZ ;  /* 0x000000ff00047c82 */ /* 0x018fd60008000000 */
.L_x_82:
[----:B------:R-:W1:Y:S01]  /*0110*/  LDC R10, c[0x0][0x39c] ;  /* 0x0000e700ff0a7b82 */ /* 0x000e620000000800 */
[----:B0-----:R-:W-:Y:S01]  /*0120*/  UIMAD UR5, UR12, UR4, UR10 ;  /* 0x000000040c0572a4 */ /* 0x001fe2000f8e020a */
[----:B------:R-:W-:Y:S01]  /*0130*/  HFMA2 R8, -RZ, RZ, 0, 0 ;  /* 0x00000000ff087431 */ /* 0x000fe200000001ff */
[----:B------:R-:W-:Y:S01]  /*0140*/  BSSY.RECONVERGENT B1, `(.L_x_44) ;  /* 0x00000ae000017945 */ /* 0x000fe20003800200 */
[----:B------:R-:W-:Y:S01]  /*0150*/  IMAD.MOV.U32 R9, RZ, RZ, R0 ;  /* 0x000000ffff097224 */ /* 0x000fe200078e0000 */
[----:B------:R-:W-:-:S04]  /*0160*/  USHF.L.U32 UR5, UR5, 0x8, URZ ;  /* 0x0000000805057899 */ /* 0x000fc800080006ff */
[----:B------:R-:W-:Y:S01]  /*0170*/  USHF.R.S32.HI UR5, URZ, 0x8, UR5 ;  /* 0x00000008ff057899 */ /* 0x000fe20008011405 */
[----:B-1----:R-:W-:-:S05]  /*0180*/  IMAD.SHL.U32 R2, R10, 0x100, RZ ;  /* 0x000001000a027824 */ /* 0x002fca00078e00ff */
[----:B------:R-:W-:-:S05]  /*0190*/  SHF.R.S32.HI R2, RZ, 0x8, R2 ;  /* 0x00000008ff027819 */ /* 0x000fca0000011402 */
[----:B------:R-:W-:-:S05]  /*01a0*/  IMAD R7, R2, UR5, RZ ;  /* 0x0000000502077c24 */ /* 0x000fca000f8e02ff */
[----:B------:R-:W-:-:S07]  /*01b0*/  IADD3 R10, PT, PT, R7, R10, RZ ;  /* 0x0000000a070a7210 */ /* 0x000fce0007ffe0ff */
.L_x_54:
[----:B------:R-:W0:Y:S01]  /*01c0*/  LDCU UR5, c[0x0][0x39c] ;  /* 0x00007380ff0577ac */ /* 0x000e220008000800 */
[----:B------:R-:W-:Y:S01]  /*01d0*/  BSSY.RECONVERGENT B0, `(.L_x_45) ;  /* 0x000009b000007945 */ /* 0x000fe20003800200 */
[----:B------:R-:W-:Y:S01]  /*01e0*/  IMAD.MOV.U32 R14, RZ, RZ, RZ ;  /* 0x000000ffff0e7224 */ /* 0x000fe200078e00ff */
[----:B0-----:R-:W-:-:S13]  /*01f0*/  ISETP.GE.AND P0, PT, R9, UR5, PT ;  /* 0x0000000509007c0c */ /* 0x001fda000bf06270 */
[----:B------:R-:W-:Y:S05]  /*0200*/  @P0 BRA `(.L_x_46) ;  /* 0x00000008005c0947 */ /* 0x000fea0003800000 */
[----:B------:R-:W-:Y:S01]  /*0210*/  IMAD R3, R8, UR11, R7 ;  /* 0x0000000b08037c24 */ /* 0x000fe2000f8e0207 */
[-C--:B------:R-:W-:Y:S01]  /*0220*/  LOP3.LUT R2, RZ, R0.reuse, RZ, 0x33, !PT ;  /* 0x00000000ff027212 */ /* 0x080fe200078e33ff */
[----:B------:R-:W-:Y:S01]  /*0230*/  BSSY.RECONVERGENT B2, `(.L_x_47) ;  /* 0x0000048000027945 */ /* 0x000fe20003800200 */
[----:B------:R-:W-:Y:S02]  /*0240*/  IMAD.MOV.U32 R14, RZ, RZ, RZ ;  /* 0x000000ffff0e7224 */ /* 0x000fe400078e00ff */
[----:B------:R-:W-:-:S04]  /*0250*/  IADD3 R13, PT, PT, R3, R0, RZ ;  /* 0x00000000030d7210 */ /* 0x000fc80007ffe0ff */
[----:B------:R-:W-:-:S04]  /*0260*/  VIADDMNMX R4, R13, 0x400, R10, !PT ;  /* 0x000004000d047846 */ /* 0x000fc8000780010a */
[----:B------:R-:W-:-:S04]  /*0270*/  IADD3 R5, PT, PT, R4, R2, -R3 ;  /* 0x0000000204057210 */ /* 0x000fc80007ffe803 */
[C---:B------:R-:W-:Y:S02]  /*0280*/  ISETP.GE.U32.AND P0, PT, R5.reuse, 0x3c00, PT ;  /* 0x00003c000500780c */ /* 0x040fe40003f06070 */
[----:B------:R-:W-:-:S04]  /*0290*/  LEA.HI R12, R5, 0x1, RZ, 0x16 ;  /* 0x00000001050c7811 */ /* 0x000fc800078fb0ff */
[----:B------:R-:W-:-:S07]  /*02a0*/  LOP3.LUT P1, R24, R12, 0xf, RZ, 0xc0, !PT ;  /* 0x0000000f0c187812 */ /* 0x000fce000782c0ff */
[----:B------:R-:W-:Y:S06]  /*02b0*/  @!P0 BRA `(.L_x_48) ;  /* 0x0000000000fc8947 */ /* 0x000fec0003800000 */
[----:B------:R-:W-:Y:S02]  /*02c0*/  IADD3 R2, PT, PT, -R3, R2, R4 ;  /* 0x0000000203027210 */ /* 0x000fe40007ffe104 */
[----:B------:R-:W-:Y:S02]  /*02d0*/  MOV R14, RZ ;  /* 0x000000ff000e7202 */ /* 0x000fe40000000f00 */
[----:B------:R-:W-:-:S04]  /*02e0*/  LEA.HI R2, R2, 0x1, RZ, 0x16 ;  /* 0x0000000102027811 */ /* 0x000fc800078fb0ff */
[----:B------:R-:W-:-:S05]  /*02f0*/  LOP3.LUT R2, R2, 0x7ffff0, RZ, 0xc0, !PT ;  /* 0x007ffff002027812 */ /* 0x000fca00078ec0ff */
[----:B------:R-:W-:-:S07]  /*0300*/  IMAD.MOV R11, RZ, RZ, -R2 ;  /* 0x000000ffff0b7224 */ /* 0x000fce00078e0a02 */
.L_x_49:
[----:B------:R-:W-:Y:S01]  /*0310*/  MOV R2, UR8 ;  /* 0x0000000800027c02 */ /* 0x000fe20008000f00 */
[----:B------:R-:W-:Y:S01]  /*0320*/  IMAD.U32 R3, RZ, RZ, UR9 ;  /* 0x00000009ff037e24 */ /* 0x000fe2000f8e00ff */
[----:B------:R-:W-:Y:S01]  /*0330*/  MOV R4, UR6 ;  /* 0x0000000600047c02 */ /* 0x000fe20008000f00 */
[----:B------:R-:W-:Y:S02]  /*0340*/  IMAD.U32 R5, RZ, RZ, UR7 ;  /* 0x00000007ff057e24 */ /* 0x000fe4000f8e00ff */
        /* <DEDUP_REMOVED lines=14> */
[----:B------:R-:W5:Y:S01]  /*0430*/  LDG.E R28, desc[UR14][R4.64+0x7000] ;  /* 0x0070000e041c7981 */ /* 0x000f62000c1e1900 */
[----:B--2---:R-:W-:-:S03]  /*0440*/  FFMA R20, R21, R20, R14 ;  /* 0x0000001415147223 */ /* 0x004fc6000000000e */
[----:B------:R-:W2:Y:S01]  /*0450*/  LDG.E R21, desc[UR14][R4.64+-0x2000] ;  /* 0xffe0000e04157981 */ /* 0x000ea2000c1e1900 */
[----:B---3--:R-:W-:-:S03]  /*0460*/  FFMA R25, R25, R27, R20 ;  /* 0x0000001b19197223 */ /* 0x008fc60000000014 */
[----:B------:R-:W2:Y:S04]  /*0470*/  LDG.E R20, desc[UR14][R2.64+-0x2000] ;  /* 0xffe0000e02147981 */ /* 0x000ea8000c1e1900 */
[----:B------:R-:W3:Y:S01]  /*0480*/  LDG.E R27, desc[UR14][R4.64+0x6000] ;  /* 0x0060000e041b7981 */ /* 0x000ee2000c1e1900 */
[----:B----4-:R-:W-:-:S03]  /*0490*/  FFMA R25, R18, R19, R25 ;  /* 0x0000001312197223 */ /* 0x010fc60000000019 */
[----:B------:R-:W4:Y:S04]  /*04a0*/  LDG.E R18, desc[UR14][R2.64+-0x1000] ;  /* 0xfff0000e02127981 */ /* 0x000f28000c1e1900 */
[----:B------:R-:W4:Y:S01]  /*04b0*/  LDG.E R19, desc[UR14][R4.64+-0x1000] ;  /* 0xfff0000e04137981 */ /* 0x000f22000c1e1900 */
[----:B-----5:R-:W-:-:S03]  /*04c0*/  FFMA R14, R16, R17, R25 ;  /* 0x00000011100e7223 */ /* 0x020fc60000000019 */
[----:B------:R-:W5:Y:S04]  /*04d0*/  LDG.E R16, desc[UR14][R2.64] ;  /* 0x0000000e02107981 */ /* 0x000f68000c1e1900 */
[----:B------:R-:W5:Y:S01]  /*04e0*/  LDG.E R17, desc[UR14][R4.64] ;  /* 0x0000000e04117981 */ /* 0x000f62000c1e1900 */
[----:B------:R-:W-:-:S03]  /*04f0*/  FFMA R25, R15, R26, R14 ;  /* 0x0000001a0f197223 */ /* 0x000fc6000000000e */
[----:B------:R-:W3:Y:S04]  /*0500*/  LDG.E R15, desc[UR14][R2.64+0x1000] ;  /* 0x0010000e020f7981 */ /* 0x000ee8000c1e1900 */
[----:B------:R-:W3:Y:S01]  /*0510*/  LDG.E R14, desc[UR14][R4.64+0x1000] ;  /* 0x0010000e040e7981 */ /* 0x000ee2000c1e1900 */
[----:B------:R-:W-:-:S03]  /*0520*/  FFMA R25, R22, R23, R25 ;  /* 0x0000001716197223 */ /* 0x000fc60000000019 */
[----:B------:R-:W3:Y:S04]  /*0530*/  LDG.E R22, desc[UR14][R2.64+0x2000] ;  /* 0x0020000e02167981 */ /* 0x000ee8000c1e1900 */
[----:B------:R-:W3:Y:S04]  /*0540*/  LDG.E R23, desc[UR14][R4.64+0x2000] ;  /* 0x0020000e04177981 */ /* 0x000ee8000c1e1900 */
[----:B------:R-:W3:Y:S01]  /*0550*/  LDG.E R26, desc[UR14][R4.64+0x5000] ;  /* 0x0050000e041a7981 */ /* 0x000ee2000c1e1900 */
[----:B--2---:R-:W-:-:S03]  /*0560*/  FFMA R25, R20, R21, R25 ;  /* 0x0000001514197223 */ /* 0x004fc60000000019 */
[----:B------:R-:W2:Y:S04]  /*0570*/  LDG.E R20, desc[UR14][R2.64+0x3000] ;  /* 0x0030000e02147981 */ /* 0x000ea8000c1e1900 */
[----:B------:R-:W2:Y:S01]  /*0580*/  LDG.E R21, desc[UR14][R4.64+0x3000] ;  /* 0x0030000e04157981 */ /* 0x000ea2000c1e1900 */
[----:B----4-:R-:W-:-:S03]  /*0590*/  FFMA R25, R18, R19, R25 ;  /* 0x0000001312197223 */ /* 0x010fc60000000019 */
[----:B------:R-:W4:Y:S04]  /*05a0*/  LDG.E R18, desc[UR14][R2.64+0x4000] ;  /* 0x0040000e02127981 */ /* 0x000f28000c1e1900 */
[----:B------:R-:W4:Y:S01]  /*05b0*/  LDG.E R19, desc[UR14][R4.64+0x4000] ;  /* 0x0040000e04137981 */ /* 0x000f22000c1e1900 */
[----:B-----5:R-:W-:-:S03]  /*05c0*/  FFMA R29, R16, R17, R25 ;  /* 0x00000011101d7223 */ /* 0x020fc60000000019 */
[----:B------:R-:W5:Y:S04]  /*05d0*/  LDG.E R17, desc[UR14][R2.64+0x5000] ;  /* 0x0050000e02117981 */ /* 0x000f68000c1e1900 */
[----:B------:R-:W5:Y:S04]  /*05e0*/  LDG.E R16, desc[UR14][R2.64+0x6000] ;  /* 0x0060000e02107981 */ /* 0x000f68000c1e1900 */
[----:B------:R-:W5:Y:S01]  /*05f0*/  LDG.E R25, desc[UR14][R2.64+0x7000] ;  /* 0x0070000e02197981 */ /* 0x000f62000c1e1900 */
[----:B---3--:R-:W-:Y:S01]  /*0600*/  FFMA R15, R15, R14, R29 ;  /* 0x0000000e0f0f7223 */ /* 0x008fe2000000001d */
[----:B------:R-:W-:-:S03]  /*0610*/  IADD3 R11, PT, PT, R11, 0x10, RZ ;  /* 0x000000100b0b7810 */ /* 0x000fc60007ffe0ff */
[----:B------:R-:W-:Y:S01]  /*0620*/  FFMA R15, R22, R23, R15 ;  /* 0x00000017160f7223 */ /* 0x000fe2000000000f */
[----:B------:R-:W-:Y:S01]  /*0630*/  ISETP.NE.AND P0, PT, R11, RZ, PT ;  /* 0x000000ff0b00720c */ /* 0x000fe20003f05270 */
[----:B------:R-:W-:Y:S02]  /*0640*/  VIADD R13, R13, 0x4000 ;  /* 0x000040000d0d7836 */ /* 0x000fe40000000000 */
[----:B--2---:R-:W-:-:S04]  /*0650*/  FFMA R15, R20, R21, R15 ;  /* 0x00000015140f7223 */ /* 0x004fc8000000000f */
[----:B----4-:R-:W-:-:S04]  /*0660*/  FFMA R18, R18, R19, R15 ;  /* 0x0000001312127223 */ /* 0x010fc8000000000f */
[----:B-----5:R-:W-:-:S04]  /*0670*/  FFMA R17, R17, R26, R18 ;  /* 0x0000001a11117223 */ /* 0x020fc80000000012 */
[----:B------:R-:W-:-:S04]  /*0680*/  FFMA R16, R16, R27, R17 ;  /* 0x0000001b10107223 */ /* 0x000fc80000000011 */
[----:B------:R-:W-:Y:S01]  /*0690*/  FFMA R14, R25, R28, R16 ;  /* 0x0000001c190e7223 */ /* 0x000fe20000000010 */
[----:B------:R-:W-:Y:S06]  /*06a0*/  @P0 BRA `(.L_x_49) ;  /* 0xfffffffc00180947 */ /* 0x000fec000383ffff */
.L_x_48:
[----:B------:R-:W-:Y:S05]  /*06b0*/  BSYNC.RECONVERGENT B2 ;  /* 0x0000000000027941 */ /* 0x000fea0003800200 */
.L_x_47:
[----:B------:R-:W-:Y:S05]  /*06c0*/  @!P1 BRA `(.L_x_46) ;  /* 0x00000004002c9947 */ /* 0x000fea0003800000 */
[----:B------:R-:W-:Y:S01]  /*06d0*/  ISETP.GE.U32.AND P0, PT, R24, 0x8, PT ;  /* 0x000000081800780c */ /* 0x000fe20003f06070 */
[----:B------:R-:W-:Y:S01]  /*06e0*/  BSSY.RECONVERGENT B2, `(.L_x_50) ;  /* 0x0000020000027945 */ /* 0x000fe20003800200 */
[----:B------:R-:W-:-:S11]  /*06f0*/  LOP3.LUT P1, R27, R12, 0x7, RZ, 0xc0, !PT ;  /* 0x000000070c1b7812 */ /* 0x000fd6000782c0ff */
[----:B------:R-:W-:Y:S05]  /*0700*/  @!P0 BRA `(.L_x_51) ;  /* 0x0000000000748947 */ /* 0x000fea0003800000 */
        /* <DEDUP_REMOVED lines=18> */
[----:B------:R-:W2:Y:S04]  /*0830*/  LDG.E R21, desc[UR14][R2.64+0x5000] ;  /* 0x0050000e02157981 */ /* 0x000ea8000c1e1900 */
[----:B------:R-:W2:Y:S04]  /*0840*/  LDG.E R14, desc[UR14][R2.64+0x6000] ;  /* 0x0060000e020e7981 */ /* 0x000ea8000c1e1900 */
[----:B------:R-:W2:Y:S01]  /*0850*/  LDG.E R23, desc[UR14][R2.64+0x7000] ;  /* 0x0070000e02177981 */ /* 0x000ea2000c1e1900 */
[----:B---3--:R-:W-:-:S04]  /*0860*/  FFMA R16, R11, R16, R28 ;  /* 0x000000100b107223 */ /* 0x008fc8000000001c */
[----:B----4-:R-:W-:-:S04]  /*0870*/  FFMA R16, R15, R18, R16 ;  /* 0x000000120f107223 */ /* 0x010fc80000000010 */
[----:B-----5:R-:W-:-:S04]  /*0880*/  FFMA R16, R17, R20, R16 ;  /* 0x0000001411107223 */ /* 0x020fc80000000010 */
[----:B------:R-:W-:Y:S01]  /*0890*/  FFMA R16, R19, R22, R16 ;  /* 0x0000001613107223 */ /* 0x000fe20000000010 */
[----:B------:R-:W-:-:S03]  /*08a0*/  IADD3 R13, PT, PT, R13, 0x2000, RZ ;  /* 0x000020000d0d7810 */ /* 0x000fc60007ffe0ff */
[----:B--2---:R-:W-:-:S04]  /*08b0*/  FFMA R21, R21, R24, R16 ;  /* 0x0000001815157223 */ /* 0x004fc80000000010 */
[----:B------:R-:W-:-:S04]  /*08c0*/  FFMA R14, R14, R25, R21 ;  /* 0x000000190e0e7223 */ /* 0x000fc80000000015 */
[----:B------:R-:W-:-:S07]  /*08d0*/  FFMA R14, R23, R26, R14 ;  /* 0x0000001a170e7223 */ /* 0x000fce000000000e */
.L_x_51:
[----:B------:R-:W-:Y:S05]  /*08e0*/  BSYNC.RECONVERGENT B2 ;  /* 0x0000000000027941 */ /* 0x000fea0003800200 */
.L_x_50:
        /* <DEDUP_REMOVED lines=18> */
[----:B------:R-:W-:-:S02]  /*0a10*/  VIADD R13, R13, 0x1000 ;  /* 0x000010000d0d7836 */ /* 0x000fc40000000000 */
[----:B--2---:R-:W-:-:S04]  /*0a20*/  FFMA R11, R11, R15, R14 ;  /* 0x0000000f0b0b7223 */ /* 0x004fc8000000000e */
[----:B---3--:R-:W-:-:S04]  /*0a30*/  FFMA R11, R16, R17, R11 ;  /* 0x00000011100b7223 */ /* 0x008fc8000000000b */
[----:B----4-:R-:W-:-:S04]  /*0a40*/  FFMA R11, R18, R19, R11 ;  /* 0x00000013120b7223 */ /* 0x010fc8000000000b */
[----:B-----5:R-:W-:-:S07]  /*0a50*/  FFMA R14, R20, R21, R11 ;  /* 0x00000015140e7223 */ /* 0x020fce000000000b */
.L_x_53:
[----:B------:R-:W-:Y:S05]  /*0a60*/  BSYNC.RECONVERGENT B2 ;  /* 0x0000000000027941 */ /* 0x000fea0003800200 */
.L_x_52:
[----:B------:R-:W-:Y:S05]  /*0a70*/  @!P1 BRA `(.L_x_46) ;  /* 0x0000000000409947 */ /* 0x000fea0003800000 */
[----:B------:R-:W0:Y:S08]  /*0a80*/  LDC.64 R2, c[0x0][0x388] ;  /* 0x0000e200ff027b82 */ /* 0x000e300000000a00 */
[----:B------:R-:W1:Y:S01]  /*0a90*/  LDC.64 R4, c[0x0][0x390] ;  /* 0x0000e400ff047b82 */ /* 0x000e620000000a00 */
[----:B0-----:R-:W-:-:S05]  /*0aa0*/  IMAD.WIDE R2, R13, 0x4, R2 ;  /* 0x000000040d027825 */ /* 0x001fca00078e0202 */
[----:B------:R-:W2:Y:S01]  /*0ab0*/  LDG.E R11, desc[UR14][R2.64] ;  /* 0x0000000e020b7981 */ /* 0x000ea2000c1e1900 */
[----:B-1----:R-:W-:-:S05]  /*0ac0*/  IMAD.WIDE R4, R13, 0x4, R4 ;  /* 0x000000040d047825 */ /* 0x002fca00078e0204 */
[----:B------:R-:W2:Y:S01]  /*0ad0*/  LDG.E R13, desc[UR14][R4.64] ;  /* 0x0000000e040d7981 */ /* 0x000ea2000c1e1900 */
[----:B------:R-:W-:Y:S01]  /*0ae0*/  ISETP.NE.AND P0, PT, R12, 0x1, PT ;  /* 0x000000010c00780c */ /* 0x000fe20003f05270 */
[----:B--2---:R-:W-:-:S12]  /*0af0*/  FFMA R14, R11, R13, R14 ;  /* 0x0000000d0b0e7223 */ /* 0x004fd8000000000e */
[----:B------:R-:W-:Y:S05]  /*0b00*/  @!P0 BRA `(.L_x_46) ;  /* 0x00000000001c8947 */ /* 0x000fea0003800000 */
[----:B------:R-:W-:Y:S01]  /*0b10*/  ISETP.NE.AND P0, PT, R12, 0x2, PT ;  /* 0x000000020c00780c */ /* 0x000fe20003f05270 */
[----:B------:R-:W2:Y:S04]  /*0b20*/  LDG.E R11, desc[UR14][R2.64+0x1000] ;  /* 0x0010000e020b7981 */ /* 0x000ea8000c1e1900 */
[----:B------:R-:W2:Y:S08]  /*0b30*/  LDG.E R12, desc[UR14][R4.64+0x1000] ;  /* 0x0010000e040c7981 */ /* 0x000eb0000c1e1900 */
[----:B------:R-:W3:Y:S04]  /*0b40*/  @P0 LDG.E R13, desc[UR14][R2.64+0x2000] ;  /* 0x0020000e020d0981 */ /* 0x000ee8000c1e1900 */
[----:B------:R-:W3:Y:S01]  /*0b50*/  @P0 LDG.E R15, desc[UR14][R4.64+0x2000] ;  /* 0x0020000e040f0981 */ /* 0x000ee2000c1e1900 */
[----:B--2---:R-:W-:-:S04]  /*0b60*/  FFMA R14, R11, R12, R14 ;  /* 0x0000000c0b0e7223 */ /* 0x004fc8000000000e */
[----:B---3--:R-:W-:-:S07]  /*0b70*/  @P0 FFMA R14, R13, R15, R14 ;  /* 0x0000000f0d0e0223 */ /* 0x008fce000000000e */
.L_x_46:
[----:B------:R-:W-:Y:S05]  /*0b80*/  BSYNC.RECONVERGENT B0 ;  /* 0x0000000000007941 */ /* 0x000fea0003800200 */
.L_x_45:
[----:B------:R-:W0:Y:S01]  /*0b90*/  S2R R3, SR_CgaCtaId ;  /* 0x0000000000037919 */ /* 0x000e220000008800 */
[----:B------:R-:W-:Y:S02]  /*0ba0*/  MOV R2, 0x400 ;  /* 0x0000040000027802 */ /* 0x000fe40000000f00 */
[----:B------:R-:W-:Y:S02]  /*0bb0*/  IADD3 R8, PT, PT, R8, 0x1, RZ ;  /* 0x0000000108087810 */ /* 0x000fe40007ffe0ff */
[----:B0-----:R-:W-:-:S04]  /*0bc0*/  LEA R2, R3, R2, 0x18 ;  /* 0x0000000203027211 */ /* 0x001fc800078ec0ff */
[C---:B------:R-:W-:Y:S01]  /*0bd0*/  LEA R3, R9.reuse, R2, 0x2 ;  /* 0x0000000209037211 */ /* 0x040fe200078e10ff */
[----:B------:R-:W-:-:S04]  /*0be0*/  VIADD R9, R9, UR11 ;  /* 0x0000000b09097c36 */ /* 0x000fc80008000000 */
[----:B------:R0:W-:Y:S01]  /*0bf0*/  STS [R3], R14 ;  /* 0x0000000e03007388 */ /* 0x0001e20000000800 */
[----:B------:R-:W-:-:S13]  /*0c00*/  ISETP.GE.U32.AND P0, PT, R9, 0x400, PT ;  /* 0x000004000900780c */ /* 0x000fda0003f06070 */
[----:B0-----:R-:W-:Y:S05]  /*0c10*/  @!P0 BRA `(.L_x_54) ;  /* 0xfffffff400688947 */ /* 0x001fea000383ffff */
[----:B------:R-:W-:Y:S05]  /*0c20*/  BSYNC.RECONVERGENT B1 ;  /* 0x0000000000017941 */ /* 0x000fea0003800200 */
.L_x_44:
[C---:B------:R-:W-:Y:S01]  /*0c30*/  ISETP.GT.U32.AND P6, PT, R0.reuse, 0x1ff, PT ;  /* 0x000001ff0000780c */ /* 0x040fe20003fc4070 */
[----:B------:R-:W-:Y:S06]  /*0c40*/  BAR.SYNC.DEFER_BLOCKING 0x0 ;  /* 0x0000000000007b1d */ /* 0x000fec0000010000 */
[----:B------:R-:W-:Y:S01]  /*0c50*/  BSSY.RECONVERGENT B0, `(.L_x_55) ;  /* 0x0000011000007945 */ /* 0x000fe20003800200 */
[C---:B------:R-:W-:Y:S02]  /*0c60*/  ISETP.GT.U32.AND P5, PT, R0.reuse, 0xff, PT ;  /* 0x000000ff0000780c */ /* 0x040fe40003fa4070 */
[----:B------:R-:W-:-:S02]  /*0c70*/  ISETP.GT.U32.AND P4, PT, R0, 0x7f, PT ;  /* 0x0000007f0000780c */ /* 0x000fc40003f84070 */
[C---:B------:R-:W-:Y:S02]  /*0c80*/  ISETP.GT.U32.AND P3, PT, R0.reuse, 0x3f, PT ;  /* 0x0000003f0000780c */ /* 0x040fe40003f64070 */
[C---:B------:R-:W-:Y:S02]  /*0c90*/  ISETP.GT.U32.AND P2, PT, R0.reuse, 0x1f, PT ;  /* 0x0000001f0000780c */ /* 0x040fe40003f44070 */
[C---:B------:R-:W-:Y:S02]  /*0ca0*/  ISETP.GT.U32.AND P1, PT, R0.reuse, 0xf, PT ;  /* 0x0000000f0000780c */ /* 0x040fe40003f24070 */
[----:B------:R-:W-:Y:S01]  /*0cb0*/  ISETP.GT.U32.AND P0, PT, R0, 0x7, PT ;  /* 0x000000070000780c */ /* 0x000fe20003f04070 */
[----:B------:R-:W-:-:S12]  /*0cc0*/  @P6 BRA `(.L_x_56) ;  /* 0x0000000000246947 */ /* 0x000fd80003800000 */
[----:B------:R-:W-:-:S07]  /*0cd0*/  IMAD.MOV.U32 R3, RZ, RZ, R0 ;  /* 0x000000ffff037224 */ /* 0x000fce00078e0000 */
.L_x_57:
[C---:B0-----:R-:W-:Y:S01]  /*0ce0*/  LEA R4, R3.reuse, R2, 0x2 ;  /* 0x0000000203047211 */ /* 0x041fe200078e10ff */
[----:B------:R-:W-:-:S04]  /*0cf0*/  VIADD R3, R3, UR11 ;  /* 0x0000000b03037c36 */ /* 0x000fc80008000000 */
[----:B------:R-:W-:Y:S01]  /*0d00*/  LDS R5, [R4+0x800] ;  /* 0x0008000004057984 */ /* 0x000fe20000000800 */
[----:B------:R-:W-:-:S03]  /*0d10*/  ISETP.GE.U32.AND P6, PT, R3, 0x200, PT ;  /* 0x000002000300780c */ /* 0x000fc60003fc6070 */
[----:B------:R-:W0:Y:S02]  /*0d20*/  LDS R8, [R4] ;  /* 0x0000000004087984 */ /* 0x000e240000000800 */
[----:B0-----:R-:W-:-:S05]  /*0d30*/  FADD R5, R5, R8 ;  /* 0x0000000805057221 */ /* 0x001fca0000000000 */
[----:B------:R0:W-:Y:S03]  /*0d40*/  STS [R4], R5 ;  /* 0x0000000504007388 */ /* 0x0001e60000000800 */
[----:B------:R-:W-:Y:S05]  /*0d50*/  @!P6 BRA `(.L_x_57) ;  /* 0xfffffffc00e0e947 */ /* 0x000fea000383ffff */
.L_x_56:
[----:B------:R-:W-:Y:S05]  /*0d60*/  BSYNC.RECONVERGENT B0 ;  /* 0x0000000000007941 */ /* 0x000fea0003800200 */
.L_x_55:
[----:B------:R-:W-:Y:S06]  /*0d70*/  BAR.SYNC.DEFER_BLOCKING 0x0 ;  /* 0x0000000000007b1d */ /* 0x000fec0000010000 */
[----:B------:R-:W-:Y:S01]  /*0d80*/  BSSY.RECONVERGENT B0, `(.L_x_58) ;  /* 0x000000c000007945 */ /* 0x000fe20003800200 */
[----:B------:R-:W-:-:S03]  /*0d90*/  ISETP.GT.U32.AND P6, PT, R0, 0x3, PT ;  /* 0x000000030000780c */ /* 0x000fc60003fc4070 */
[----:B------:R-:W-:Y:S10]  /*0da0*/  @P5 BRA `(.L_x_59) ;  /* 0x0000000000245947 */ /* 0x000ff40003800000 */
[----:B------:R-:W-:-:S07]  /*0db0*/  MOV R3, R0 ;  /* 0x0000000000037202 */ /* 0x000fce0000000f00 */
.L_x_60:
[C---:B01----:R-:W-:Y:S01]  /*0dc0*/  IMAD R4, R3.reuse, 0x4, R2 ;  /* 0x0000000403047824 */ /* 0x043fe200078e0202 */
[----:B------:R-:W-:-:S04]  /*0dd0*/  IADD3 R3, PT, PT, R3, UR11, RZ ;  /* 0x0000000b03037c10 */ /* 0x000fc8000fffe0ff */
[----:B------:R-:W-:Y:S01]  /*0de0*/  LDS R5, [R4+0x400] ;  /* 0x0004000004057984 */ /* 0x000fe20000000800 */
[----:B------:R-:W-:-:S03]  /*0df0*/  ISETP.GE.U32.AND P5, PT, R3, 0x100, PT ;  /* 0x000001000300780c */ /* 0x000fc60003fa6070 */
[----:B------:R-:W0:Y:S02]  /*0e00*/  LDS R8, [R4] ;  /* 0x0000000004087984 */ /* 0x000e240000000800 */
[----:B0-----:R-:W-:-:S05]  /*0e10*/  FADD R5, R5, R8 ;  /* 0x0000000805057221 */ /* 0x001fca0000000000 */
[----:B------:R1:W-:Y:S03]  /*0e20*/  STS [R4], R5 ;  /* 0x0000000504007388 */ /* 0x0003e60000000800 */
[----:B------:R-:W-:Y:S05]  /*0e30*/  @!P5 BRA `(.L_x_60) ;  /* 0xfffffffc00e0d947 */ /* 0x000fea000383ffff */
.L_x_59:
[----:B------:R-:W-:Y:S05]  /*0e40*/  BSYNC.RECONVERGENT B0 ;  /* 0x0000000000007941 */ /* 0x000fea0003800200 */
.L_x_58:
[----:B------:R-:W-:Y:S06]  /*0e50*/  BAR.SYNC.DEFER_BLOCKING 0x0 ;  /* 0x0000000000007b1d */ /* 0x000fec0000010000 */
[----:B------:R-:W-:Y:S04]  /*0e60*/  BSSY.RECONVERGENT B0, `(.L_x_61) ;  /* 0x000000b000007945 */ /* 0x000fe80003800200 */
[----:B------:R-:W-:Y:S05]  /*0e70*/  @P4 BRA `(.L_x_62) ;  /* 0x0000000000244947 */ /* 0x000fea0003800000 */
[----:B------:R-:W-:-:S07]  /*0e80*/  MOV R3, R0 ;  /* 0x0000000000037202 */ /* 0x000fce0000000f00 */
.L_x_63:
[C---:B012---:R-:W-:Y:S01]  /*0e90*/  IMAD R4, R3.reuse, 0x4, R2 ;  /* 0x0000000403047824 */ /* 0x047fe200078e0202 */
[----:B------:R-:W-:-:S04]  /*0ea0*/  IADD3 R3, PT, PT, R3, UR11, RZ ;  /* 0x0000000b03037c10 */ /* 0x000fc8000fffe0ff */
[----:B------:R-:W-:Y:S01]  /*0eb0*/  LDS R5, [R4+0x200] ;  /* 0x0002000004057984 */ /* 0x000fe20000000800 */
[----:B------:R-:W-:-:S03]  /*0ec0*/  ISETP.GE.U32.AND P4, PT, R3, 0x80, PT ;  /* 0x000000800300780c */ /* 0x000fc60003f86070 */
[----:B------:R-:W0:Y:S02]  /*0ed0*/  LDS R8, [R4] ;  /* 0x0000000004087984 */ /* 0x000e240000000800 */
[----:B0-----:R-:W-:-:S05]  /*0ee0*/  FADD R5, R5, R8 ;  /* 0x0000000805057221 */ /* 0x001fca0000000000 */
[----:B------:R2:W-:Y:S03]  /*0ef0*/  STS [R4], R5 ;  /* 0x0000000504007388 */ /* 0x0005e60000000800 */
[----:B------:R-:W-:Y:S05]  /*0f00*/  @!P4 BRA `(.L_x_63) ;  /* 0xfffffffc00e0c947 */ /* 0x000fea000383ffff */
.L_x_62:
[----:B------:R-:W-:Y:S05]  /*0f10*/  BSYNC.RECONVERGENT B0 ;  /* 0x0000000000007941 */ /* 0x000fea0003800200 */
.L_x_61:
[----:B------:R-:W-:Y:S06]  /*0f20*/  BAR.SYNC.DEFER_BLOCKING 0x0 ;  /* 0x0000000000007b1d */ /* 0x000fec0000010000 */
[----:B------:R-:W-:Y:S04]  /*0f30*/  BSSY.RECONVERGENT B0, `(.L_x_64) ;  /* 0x000000b000007945 */ /* 0x000fe80003800200 */
[----:B------:R-:W-:Y:S05]  /*0f40*/  @P3 BRA `(.L_x_65) ;  /* 0x0000000000243947 */ /* 0x000fea0003800000 */
[----:B------:R-:W-:-:S07]  /*0f50*/  MOV R3, R0 ;  /* 0x0000000000037202 */ /* 0x000fce0000000f00 */
.L_x_66:
[C---:B0123--:R-:W-:Y:S01]  /*0f60*/  IMAD R4, R3.reuse, 0x4, R2 ;  /* 0x0000000403047824 */ /* 0x04ffe200078e0202 */
[----:B------:R-:W-:-:S04]  /*0f70*/  IADD3 R3, PT, PT, R3, UR11, RZ ;  /* 0x0000000b03037c10 */ /* 0x000fc8000fffe0ff */
[----:B------:R-:W-:Y:S01]  /*0f80*/  LDS R5, [R4+0x100] ;  /* 0x0001000004057984 */ /* 0x000fe20000000800 */
[----:B------:R-:W-:-:S03]  /*0f90*/  ISETP.GE.U32.AND P3, PT, R3, 0x40, PT ;  /* 0x000000400300780c */ /* 0x000fc60003f66070 */
[----:B------:R-:W0:Y:S02]  /*0fa0*/  LDS R8, [R4] ;  /* 0x0000000004087984 */ /* 0x000e240000000800 */
[----:B0-----:R-:W-:-:S05]  /*0fb0*/  FADD R5, R5, R8 ;  /* 0x0000000805057221 */ /* 0x001fca0000000000 */
[----:B------:R3:W-:Y:S03]  /*0fc0*/  STS [R4], R5 ;  /* 0x0000000504007388 */ /* 0x0007e60000000800 */
[----:B------:R-:W-:Y:S05]  /*0fd0*/  @!P3 BRA `(.L_x_66) ;  /* 0xfffffffc00e0b947 */ /* 0x000fea000383ffff */
.L_x_65:
[----:B------:R-:W-:Y:S05]  /*0fe0*/  BSYNC.RECONVERGENT B0 ;  /* 0x0000000000007941 */ /* 0x000fea0003800200 */
.L_x_64:
[----:B------:R-:W-:Y:S06]  /*0ff0*/  BAR.SYNC.DEFER_BLOCKING 0x0 ;  /* 0x0000000000007b1d */ /* 0x000fec0000010000 */
[----:B------:R-:W-:Y:S04]  /*1000*/  BSSY.RECONVERGENT B0, `(.L_x_67) ;  /* 0x000000b000007945 */ /* 0x000fe80003800200 */
[----:B------:R-:W-:Y:S05]  /*1010*/  @P2 BRA `(.L_x_68) ;  /* 0x0000000000242947 */ /* 0x000fea0003800000 */
[----:B------:R-:W-:-:S07]  /*1020*/  MOV R3, R0 ;  /* 0x0000000000037202 */ /* 0x000fce0000000f00 */
.L_x_69:
[C---:B01234-:R-:W-:Y:S01]  /*1030*/  IMAD R4, R3.reuse, 0x4, R2 ;  /* 0x0000000403047824 */ /* 0x05ffe200078e0202 */
[----:B------:R-:W-:-:S04]  /*1040*/  IADD3 R3, PT, PT, R3, UR11, RZ ;  /* 0x0000000b03037c10 */ /* 0x000fc8000fffe0ff */
[----:B------:R-:W-:Y:S01]  /*1050*/  LDS R5, [R4+0x80] ;  /* 0x0000800004057984 */ /* 0x000fe20000000800 */
[----:B------:R-:W-:-:S03]  /*1060*/  ISETP.GE.U32.AND P2, PT, R3, 0x20, PT ;  /* 0x000000200300780c */ /* 0x000fc60003f46070 */
[----:B------:R-:W0:Y:S02]  /*1070*/  LDS R8, [R4] ;  /* 0x0000000004087984 */ /* 0x000e240000000800 */
[----:B0-----:R-:W-:-:S05]  /*1080*/  FADD R5, R5, R8 ;  /* 0x0000000805057221 */ /* 0x001fca0000000000 */
[----:B------:R4:W-:Y:S03]  /*1090*/  STS [R4], R5 ;  /* 0x0000000504007388 */ /* 0x0009e60000000800 */
[----:B------:R-:W-:Y:S05]  /*10a0*/  @!P2 BRA `(.L_x_69) ;  /* 0xfffffffc00e0a947 */ /* 0x000fea000383ffff */
.L_x_68:
[----:B------:R-:W-:Y:S05]  /*10b0*/  BSYNC.RECONVERGENT B0 ;  /* 0x0000000000007941 */ /* 0x000fea0003800200 */
.L_x_67:
[----:B------:R-:W-:Y:S06]  /*10c0*/  BAR.SYNC.DEFER_BLOCKING 0x0 ;  /* 0x0000000000007b1d */ /* 0x000fec0000010000 */
[----:B------:R-:W-:Y:S04]  /*10d0*/  BSSY.RECONVERGENT B0, `(.L_x_70) ;  /* 0x000000b000007945 */ /* 0x000fe80003800200 */
[----:B------:R-:W-:Y:S05]  /*10e0*/  @P1 BRA `(.L_x_71) ;  /* 0x0000000000241947 */ /* 0x000fea0003800000 */
[----:B------:R-:W-:-:S07]  /*10f0*/  MOV R3, R0 ;  /* 0x0000000000037202 */ /* 0x000fce0000000f00 */
.L_x_72:
        /* <DEDUP_REMOVED lines=8> */
.L_x_71:
[----:B------:R-:W-:Y:S05]  /*1180*/  BSYNC.RECONVERGENT B0 ;  /* 0x0000000000007941 */ /* 0x000fea0003800200 */
.L_x_70:
[----:B------:R-:W-:Y:S06]  /*1190*/  BAR.SYNC.DEFER_BLOCKING 0x0 ;  /* 0x0000000000007b1d */ /* 0x000fec0000010000 */
[----:B------:R-:W-:Y:S04]  /*11a0*/  BSSY.RECONVERGENT B0, `(.L_x_73) ;  /* 0x000000b000007945 */ /* 0x000fe80003800200 */
[----:B------:R-:W-:Y:S05]  /*11b0*/  @P0 BRA `(.L_x_74) ;  /* 0x0000000000240947 */ /* 0x000fea0003800000 */
[----:B------:R-:W-:-:S07]  /*11c0*/  MOV R3, R0 ;  /* 0x0000000000037202 */ /* 0x000fce0000000f00 */
.L_x_75:
        /* <DEDUP_REMOVED lines=8> */
.L_x_74:
[----:B------:R-:W-:Y:S05]  /*1250*/  BSYNC.RECONVERGENT B0 ;  /* 0x0000000000007941 */ /* 0x000fea0003800200 */
.L_x_73:
[----:B------:R-:W-:Y:S06]  /*1260*/  BAR.SYNC.DEFER_BLOCKING 0x0 ;  /* 0x0000000000007b1d */ /* 0x000fec0000010000 */
[----:B------:R-:W-:Y:S04]  /*1270*/  BSSY.RECONVERGENT B0, `(.L_x_76) ;  /* 0x000000b000007945 */ /* 0x000fe80003800200 */
[----:B------:R-:W-:Y:S05]  /*1280*/  @P6 BRA `(.L_x_77) ;  /* 0x0000000000246947 */ /* 0x000fea0003800000 */
[----:B------:R-:W-:-:S07]  /*1290*/  MOV R3, R0 ;  /* 0x0000000000037202 */ /* 0x000fce0000000f00 */
.L_x_78:
        /* <DEDUP_REMOVED lines=8> */
.L_x_77:
[----:B------:R-:W-:Y:S05]  /*1320*/  BSYNC.RECONVERGENT B0 ;  /* 0x0000000000007941 */ /* 0x000fea0003800200 */
.L_x_76:
[----:B------:R-:W-:Y:S01]  /*1330*/  BAR.SYNC.DEFER_BLOCKING 0x0 ;  /* 0x0000000000007b1d */ /* 0x000fe20000010000 */
[----:B------:R-:W-:-:S05]  /*1340*/  ISETP.GT.U32.AND P0, PT, R0, 0x1, PT ;  /* 0x000000010000780c */ /* 0x000fca0003f04070 */
[----:B------:R-:W-:Y:S08]  /*1350*/  BSSY.RECONVERGENT B0, `(.L_x_79) ;  /* 0x000000b000007945 */ /* 0x000ff00003800200 */
[----:B------:R-:W-:Y:S05]  /*1360*/  @P0 BRA `(.L_x_80) ;  /* 0x0000000000240947 */ /* 0x000fea0003800000 */
[----:B------:R-:W-:-:S07]  /*1370*/  MOV R3, R0 ;  /* 0x0000000000037202 */ /* 0x000fce0000000f00 */
.L_x_81:
        /* <DEDUP_REMOVED lines=8> */
.L_x_80:
[----:B------:R-:W-:Y:S05]  /*1400*/  BSYNC.RECONVERGENT B0 ;  /* 0x0000000000007941 */ /* 0x000fea0003800200 */
.L_x_79:
[----:B------:R-:W-:Y:S01]  /*1410*/  BAR.SYNC.DEFER_BLOCKING 0x0 ;  /* 0x0000000000007b1d */ /* 0x000fe20000010000 */
[----:B------:R-:W-:-:S05]  /*1420*/  ISETP.NE.AND P0, PT, R0, RZ, PT ;  /* 0x000000ff0000720c */ /* 0x000fca0003f05270 */
[----:B------:R-:W5:Y:S01]  /*1430*/  LDCU UR5, c[0x0][0x398] ;  /* 0x00007300ff0577ac */ /* 0x000f620008000800 */
[----:B------:R-:W-:-:S07]  /*1440*/  UIADD3 UR4, UPT, UPT, UR4, 0x1, URZ ;  /* 0x0000000104047890 */ /* 0x000fce000fffe0ff */
[----:B01234-:R-:W0:Y:S02]  /*1450*/  @!P0 LDS.64 R4, [R2] ;  /* 0x0000000002048984 */ /* 0x01fe240000000a00 */
[----:B0-----:R-:W-:Y:S02]  /*1460*/  @!P0 FADD R3, R5, R4 ;  /* 0x0000000405038221 */ /* 0x001fe40000000000 */
[----:B------:R-:W0:Y:S03]  /*1470*/  @!P0 LDC.64 R4, c[0x0][0x380] ;  /* 0x0000e000ff048b82 */ /* 0x000e260000000a00 */
[----:B------:R-:W-:Y:S05]  /*1480*/  @!P0 STS [R2], R3 ;  /* 0x0000000302008388 */ /* 0x000fea0000000800 */
[----:B------:R-:W-:Y:S06]  /*1490*/  BAR.SYNC.DEFER_BLOCKING 0x0 ;  /* 0x0000000000007b1d */ /* 0x000fec0000010000 */
[----:B------:R-:W1:Y:S01]  /*14a0*/  @!P0 LDS R7, [R2] ;  /* 0x0000000002078984 */ /* 0x000e620000000800 */
[C---:B0-----:R-:W-:Y:S01]  /*14b0*/  @!P0 IMAD.WIDE R4, R6.reuse, 0x4, R4 ;  /* 0x0000000406048825 */ /* 0x041fe200078e0204 */
[----:B------:R-:W-:-:S04]  /*14c0*/  IADD3 R6, PT, PT, R6, UR12, RZ ;  /* 0x0000000c06067c10 */ /* 0x000fc8000fffe0ff */
[----:B-1----:R1:W-:Y:S01]  /*14d0*/  @!P0 STG.E desc[UR14][R4.64], R7 ;  /* 0x0000000704008986 */ /* 0x0023e2000c10190e */
[----:B-----5:R-:W-:-:S13]  /*14e0*/  ISETP.GE.AND P0, PT, R6, UR5, PT ;  /* 0x0000000506007c0c */ /* 0x020fda000bf06270 */
[----:B-1----:R-:W-:Y:S05]  /*14f0*/  @!P0 BRA `(.L_x_82) ;  /* 0xffffffec00048947 */ /* 0x002fea000383ffff */
[----:B------:R-:W-:Y:S05]  /*1500*/  EXIT ;  /* 0x000000000000794d */ /* 0x000fea0003800000 */
.L_x_83:
        /* <DEDUP_REMOVED lines=15> */
.L_x_89:


//--------------------- .nv.shared.reserved.0     --------------------------
	.section	.nv.shared.reserved.0,"aw",@nobits
	.weak		__nv_reservedSMEM_offset_0_alias
	.size		__nv_reservedSMEM_offset_0_alias, 0, 64
	.other		__nv_reservedSMEM_offset_0_alias,@"STO_CUDA_RESERVED_SHARED STV_DEFAULT"
__nv_reservedSMEM_offset_0_alias:
	.zero		0
	.zero		64


//--------------------- .nv.shared._Z28GPT35scalarProdCUDAOptimizedPfS_S_ii --------------------------
	.section	.nv.shared._Z28GPT35scalarProdCUDAOptimizedPfS_S_ii,"aw",@nobits
	.sectionflags	@""
	.align	4
.nv.shared._Z28GPT35scalarProdCUDAOptimizedPfS_S_ii:
	.zero		9216


//--------------------- .nv.shared._Z13scalarProdGPUPfS_S_ii --------------------------
	.section	.nv.shared._Z13scalarProdGPUPfS_S_ii,"aw",@nobits
	.sectionflags	@""
	.align	4
.nv.shared._Z13scalarProdGPUPfS_S_ii:
	.zero		5120


//--------------------- .nv.constant0._Z19GeminiScalarProdGPUPfS_S_ii --------------------------
	.section	.nv.constant0._Z19GeminiScalarProdGPUPfS_S_ii,"a",@progbits
	.sectionflags	@""
	.align	4
.nv.constant0._Z19GeminiScalarProdGPUPfS_S_ii:
	.zero		928


//--------------------- .nv.constant0._Z28GPT35scalarProdCUDAOptimizedPfS_S_ii --------------------------
	.section	.nv.constant0._Z28GPT35scalarProdCUDAOptimizedPfS_S_ii,"a",@progbits
	.sectionflags	@""
	.align	4
.nv.constant0._Z28GPT35scalarProdCUDAOptimizedPfS_S_ii:
	.zero		928


//--------------------- .nv.constant0._Z19GPT35scalarProdCUDAPfS_S_ii --------------------------
	.section	.nv.constant0._Z19GPT35scalarProdCUDAPfS_S_ii,"a",@progbits
	.sectionflags	@""
	.align	4
.nv.constant0._Z19GPT35scalarProdCUDAPfS_S_ii:
	.zero		928


//--------------------- .nv.constant0._Z26GPT4scalarProdGPUOptimizedPfS_S_ii --------------------------
	.section	.nv.constant0._Z26GPT4scalarProdGPUOptimizedPfS_S_ii,"a",@progbits
	.sectionflags	@""
	.align	4
.nv.constant0._Z26GPT4scalarProdGPUOptimizedPfS_S_ii:
	.zero		928


//--------------------- .nv.constant0._Z17GPT4scalarProdGPUPfS_S_ii --------------------------
	.section	.nv.constant0._Z17GPT4scalarProdGPUPfS_S_ii,"a",@progbits
	.sectionflags	@""
	.align	4
.nv.constant0._Z17GPT4scalarProdGPUPfS_S_ii:
	.zero		928


//--------------------- .nv.constant0._Z13scalarProdGPUPfS_S_ii --------------------------
	.section	.nv.constant0._Z13scalarProdGPUPfS_S_ii,"a",@progbits
	.sectionflags	@""
	.align	4
.nv.constant0._Z13scalarProdGPUPfS_S_ii:
	.zero		928


//--------------------- SYMBOLS --------------------------

	.type		.nv.reservedSmem.offset0,@object
	.size		.nv.reservedSmem.offset0,0x4
	.type		.nv.reservedSmem.cap,@object
	.size		.nv.reservedSmem.cap,0x4
